	.target	sm_90a

	.elftype	@"ET_EXEC"


//--------------------- .note.nv.tkinfo           --------------------------
	.section	.note.nv.tkinfo,"",@"SHT_NOTE"
	.sectionflags	@"SHF_NOTE_NV_TKINFO"
	.tkinfo
        /*0018*/ 	.word	0x00000002
        /*0030*/ 	.string	""
        /*0030*/ 	.string	"ptxas"
        /*0030*/ 	.string	"Cuda compilation tools, release 13.0, V13.0.88"
        /*0030*/ 	.string	"Build cuda_13.0.r13.0/compiler.36424714_0"
        /*0030*/ 	.string	"-arch sm_90a -m 64 "



//--------------------- .note.nv.cuinfo           --------------------------
	.section	.note.nv.cuinfo,"",@"SHT_NOTE"
	.sectionflags	@"SHF_NOTE_NV_CUINFO"
        /*0018*/ 	.short	0x0002
        /*001a*/ 	.short	0x005a
        /*001c*/ 	.short	0x0082
	.zero		2


//--------------------- .nv.info                  --------------------------
	.section	.nv.info,"",@"SHT_CUDA_INFO"
	.align	4


	//----- nvinfo : EIATTR_REGCOUNT
	.align		4
        /*0000*/ 	.byte	0x04, 0x2f
        /*0002*/ 	.short	(.L_15 - .L_14)
	.align		4
.L_14:
        /*0004*/ 	.word	index@(_ZN7cutlass13device_kernelINS_4gemm6kernel13GemmUniversalIN4cute5tupleIJiiiiEEENS1_10collective13CollectiveMmaINS1_34MainloopSm90TmaGmmaWarpSpecializedILi3ENS5_IJNS4_1CILi1EEESB_SB_EEENS1_32KernelTmaWarpSpecializedPingpongEEENS5_IJNSA_ILi64EEENSA_ILi128EEESG_EEEaNS5_IJlSB_lEEEaSI_NS4_8TiledMMAINS4_8MMA_AtomIJNS4_4SM904GMMA27MMA_64x128x32_S32S8S8_SS_TNEEEENS4_6LayoutISC_NS5_IJNSA_ILi0EEESQ_SQ_EEEEENS5_IJNS4_10UnderscoreEST_ST_EEEEENS4_13SM90_TMA_LOADENS4_14ComposedLayoutINS4_7SwizzleILi3ELi4ELi3EEENS4_18smem_ptr_flag_bitsILi8EEENSP_INS5_IJNSA_ILi8EEESG_EEENS5_IJSG_SB_EEEEEEEvNS4_8identityESW_S16_vS17_EENS_8epilogue10collective6detail29Sm90TmaWarpSpecializedAdapterINS1A_15DefaultEpilogueIaSI_SI_NS19_6thread17LinearCombinationIaLi1EiiLNS1E_9ScaleType4KindE0ELNS_15FloatRoundStyleE2EaEENS1_15EpilogueDefaultEEEEEvvEEEEvNT_6ParamsE)
        /*0008*/ 	.word	0x000000a8


	//----- nvinfo : EIATTR_FRAME_SIZE
	.align		4
.L_15:
        /*000c*/ 	.byte	0x04, 0x11
        /*000e*/ 	.short	(.L_17 - .L_16)
	.align		4
.L_16:
        /*0010*/ 	.word	index@(_ZN7cutlass13device_kernelINS_4gemm6kernel13GemmUniversalIN4cute5tupleIJiiiiEEENS1_10collective13CollectiveMmaINS1_34MainloopSm90TmaGmmaWarpSpecializedILi3ENS5_IJNS4_1CILi1EEESB_SB_EEENS1_32KernelTmaWarpSpecializedPingpongEEENS5_IJNSA_ILi64EEENSA_ILi128EEESG_EEEaNS5_IJlSB_lEEEaSI_NS4_8TiledMMAINS4_8MMA_AtomIJNS4_4SM904GMMA27MMA_64x128x32_S32S8S8_SS_TNEEEENS4_6LayoutISC_NS5_IJNSA_ILi0EEESQ_SQ_EEEEENS5_IJNS4_10UnderscoreEST_ST_EEEEENS4_13SM90_TMA_LOADENS4_14ComposedLayoutINS4_7SwizzleILi3ELi4ELi3EEENS4_18smem_ptr_flag_bitsILi8EEENSP_INS5_IJNSA_ILi8EEESG_EEENS5_IJSG_SB_EEEEEEEvNS4_8identityESW_S16_vS17_EENS_8epilogue10collective6detail29Sm90TmaWarpSpecializedAdapterINS1A_15DefaultEpilogueIaSI_SI_NS19_6thread17LinearCombinationIaLi1EiiLNS1E_9ScaleType4KindE0ELNS_15FloatRoundStyleE2EaEENS1_15EpilogueDefaultEEEEEvvEEEEvNT_6ParamsE)
        /*0014*/ 	.word	0x00000008


	//----- nvinfo : EIATTR_MIN_STACK_SIZE
	.align		4
.L_17:
        /*0018*/ 	.byte	0x04, 0x12
        /*001a*/ 	.short	(.L_19 - .L_18)
	.align		4
.L_18:
        /*001c*/ 	.word	index@(_ZN7cutlass13device_kernelINS_4gemm6kernel13GemmUniversalIN4cute5tupleIJiiiiEEENS1_10collective13CollectiveMmaINS1_34MainloopSm90TmaGmmaWarpSpecializedILi3ENS5_IJNS4_1CILi1EEESB_SB_EEENS1_32KernelTmaWarpSpecializedPingpongEEENS5_IJNSA_ILi64EEENSA_ILi128EEESG_EEEaNS5_IJlSB_lEEEaSI_NS4_8TiledMMAINS4_8MMA_AtomIJNS4_4SM904GMMA27MMA_64x128x32_S32S8S8_SS_TNEEEENS4_6LayoutISC_NS5_IJNSA_ILi0EEESQ_SQ_EEEEENS5_IJNS4_10UnderscoreEST_ST_EEEEENS4_13SM90_TMA_LOADENS4_14ComposedLayoutINS4_7SwizzleILi3ELi4ELi3EEENS4_18smem_ptr_flag_bitsILi8EEENSP_INS5_IJNSA_ILi8EEESG_EEENS5_IJSG_SB_EEEEEEEvNS4_8identityESW_S16_vS17_EENS_8epilogue10collective6detail29Sm90TmaWarpSpecializedAdapterINS1A_15DefaultEpilogueIaSI_SI_NS19_6thread17LinearCombinationIaLi1EiiLNS1E_9ScaleType4KindE0ELNS_15FloatRoundStyleE2EaEENS1_15EpilogueDefaultEEEEEvvEEEEvNT_6ParamsE)
        /*0020*/ 	.word	0x00000008
.L_19:


//--------------------- .nv.compat                --------------------------
	.section	.nv.compat,"",@"SHT_CUDA_COMPAT_INFO"
	.align	4
        /*0000*/ 	.byte	0x02, 0x09, 0x01, 0x00, 0x02, 0x02, 0x04, 0x00, 0x02, 0x05, 0x05, 0x00, 0x03, 0x07, 0x01, 0x01
        /*0010*/ 	.byte	0x02, 0x03, 0x01, 0x00, 0x02, 0x06, 0x01, 0x00, 0x04, 0x0b, 0x08, 0x00, 0x00, 0x00, 0x00, 0x00
        /*0020*/ 	.byte	0x00, 0x00, 0x00, 0x00


//--------------------- .nv.info._ZN7cutlass13device_kernelINS_4gemm6kernel13GemmUniversalIN4cute5tupleIJiiiiEEENS1_10collective13CollectiveMmaINS1_34MainloopSm90TmaGmmaWarpSpecializedILi3ENS5_IJNS4_1CILi1EEESB_SB_EEENS1_32KernelTmaWarpSpecializedPingpongEEENS5_IJNSA_ILi64EEENSA_ILi128EEESG_EEEaNS5_IJlSB_lEEEaSI_NS4_8TiledMMAINS4_8MMA_AtomIJNS4_4SM904GMMA27MMA_64x128x32_S32S8S8_SS_TNEEEENS4_6LayoutISC_NS5_IJNSA_ILi0EEESQ_SQ_EEEEENS5_IJNS4_10UnderscoreEST_ST_EEEEENS4_13SM90_TMA_LOADENS4_14ComposedLayoutINS4_7SwizzleILi3ELi4ELi3EEENS4_18smem_ptr_flag_bitsILi8EEENSP_INS5_IJNSA_ILi8EEESG_EEENS5_IJSG_SB_EEEEEEEvNS4_8identityESW_S16_vS17_EENS_8epilogue10collective6detail29Sm90TmaWarpSpecializedAdapterINS1A_15DefaultEpilogueIaSI_SI_NS19_6thread17LinearCombinationIaLi1EiiLNS1E_9ScaleType4KindE0ELNS_15FloatRoundStyleE2EaEENS1_15EpilogueDefaultEEEEEvvEEEEvNT_6ParamsE --------------------------
	.section	.nv.info._ZN7cutlass13device_kernelINS_4gemm6kernel13GemmUniversalIN4cute5tupleIJiiiiEEENS1_10collective13CollectiveMmaINS1_34MainloopSm90TmaGmmaWarpSpecializedILi3ENS5_IJNS4_1CILi1EEESB_SB_EEENS1_32KernelTmaWarpSpecializedPingpongEEENS5_IJNSA_ILi64EEENSA_ILi128EEESG_EEEaNS5_IJlSB_lEEEaSI_NS4_8TiledMMAINS4_8MMA_AtomIJNS4_4SM904GMMA27MMA_64x128x32_S32S8S8_SS_TNEEEENS4_6LayoutISC_NS5_IJNSA_ILi0EEESQ_SQ_EEEEENS5_IJNS4_10UnderscoreEST_ST_EEEEENS4_13SM90_TMA_LOADENS4_14ComposedLayoutINS4_7SwizzleILi3ELi4ELi3EEENS4_18smem_ptr_flag_bitsILi8EEENSP_INS5_IJNSA_ILi8EEESG_EEENS5_IJSG_SB_EEEEEEEvNS4_8identityESW_S16_vS17_EENS_8epilogue10collective6detail29Sm90TmaWarpSpecializedAdapterINS1A_15DefaultEpilogueIaSI_SI_NS19_6thread17LinearCombinationIaLi1EiiLNS1E_9ScaleType4KindE0ELNS_15FloatRoundStyleE2EaEENS1_15EpilogueDefaultEEEEEvvEEEEvNT_6ParamsE,"",@"SHT_CUDA_INFO"
	.sectionflags	@""
	.align	4


	//----- nvinfo : EIATTR_CUDA_API_VERSION
	.align		4
        /*0000*/ 	.byte	0x04, 0x37
        /*0002*/ 	.short	(.L_21 - .L_20)
.L_20:
        /*0004*/ 	.word	0x00000082


	//----- nvinfo : EIATTR_KPARAM_INFO
	.align		4
.L_21:
        /*0008*/ 	.byte	0x04, 0x17
        /*000a*/ 	.short	(.L_23 - .L_22)
.L_22:
        /*000c*/ 	.word	0x00000000
        /*0010*/ 	.short	0x0000
        /*0012*/ 	.short	0x0070
        /*0014*/ 	.byte	0x00, 0xf0, 0x01, 0x10


	//----- nvinfo : EIATTR_SPARSE_MMA_MASK
	.align		4
.L_23:
        /*0018*/ 	.byte	0x03, 0x50
        /*001a*/ 	.short	0x0000


	//----- nvinfo : EIATTR_MAXREG_COUNT
	.align		4
        /*001c*/ 	.byte	0x03, 0x1b
        /*001e*/ 	.short	0x00a8


	//----- nvinfo : EIATTR_NUM_BARRIERS
	.align		4
        /*0020*/ 	.byte	0x02, 0x4c
        /*0022*/ 	.byte	0x01
	.zero		1


	//----- nvinfo : EIATTR_EXTERNS
	.align		4
        /*0024*/ 	.byte	0x04, 0x0f
        /*0026*/ 	.short	(.L_25 - .L_24)


	//   ....[0]....
	.align		4
.L_24:
        /*0028*/ 	.word	index@(__assertfail)


	//----- nvinfo : EIATTR_ANNOTATIONS
	.align		4
.L_25:
        /*002c*/ 	.byte	0x04, 0x55
        /*002e*/ 	.short	(.L_27 - .L_26)


	//   ....[0]....
.L_26:
        /*0030*/ 	.word	0x00000001
        /*0034*/ 	.byte	0xb0, 0x0a, 0x00, 0x00, 0x01, 0x00, 0x00, 0x00, 0xd0, 0x11, 0x00, 0x00, 0x01, 0x00, 0x00, 0x00
        /*0044*/ 	.byte	0x50, 0x53, 0x00, 0x00, 0x01, 0x00, 0x00, 0x00, 0x10, 0x5f, 0x00, 0x00


	//----- nvinfo : EIATTR_MERCURY_ISA_VERSION
	.align		4
.L_27:
        /*0050*/ 	.byte	0x03, 0x5f
        /*0052*/ 	.short	0x0101


	//----- nvinfo : EIATTR_INT_WARP_WIDE_INSTR_OFFSETS
	.align		4
        /*0054*/ 	.byte	0x04, 0x31
        /*0056*/ 	.short	(.L_29 - .L_28)


	//   ....[0]....
.L_28:
        /*0058*/ 	.word	0x00000410


	//   ....[1]....
        /*005c*/ 	.word	0x00000430


	//   ....[2]....
        /*0060*/ 	.word	0x000004b0


	//   ....[3]....
        /*0064*/ 	.word	0x000004c0


	//   ....[4]....
        /*0068*/ 	.word	0x000004d0


	//   ....[5]....
        /*006c*/ 	.word	0x000004f0


	//   ....[6]....
        /*0070*/ 	.word	0x00000540


	//   ....[7]....
        /*0074*/ 	.word	0x00000560


	//----- nvinfo : EIATTR_COOP_GROUP_MASK_REGIDS
	.align		4
.L_29:
        /*0078*/ 	.byte	0x04, 0x29
        /*007a*/ 	.short	(.L_31 - .L_30)


	//   ....[0]....
.L_30:
        /*007c*/ 	.word	0xffffffff


	//   ....[1]....
        /*0080*/ 	.word	0xffffffff


	//   ....[2]....
        /*0084*/ 	.word	0xffffffff


	//   ....[3]....
        /*0088*/ 	.word	0xffffffff


	//   ....[4]....
        /*008c*/ 	.word	0xffffffff


	//   ....[5]....
        /*0090*/ 	.word	0xffffffff


	//----- nvinfo : EIATTR_COOP_GROUP_INSTR_OFFSETS
	.align		4
.L_31:
        /*0094*/ 	.byte	0x04, 0x28
        /*0096*/ 	.short	(.L_33 - .L_32)


	//   ....[0]....
.L_32:
        /*0098*/ 	.word	0x00000070


	//   ....[1]....
        /*009c*/ 	.word	0x00000080


	//   ....[2]....
        /*00a0*/ 	.word	0x00000140


	//   ....[3]....
        /*00a4*/ 	.word	0x000002b0


	//   ....[4]....
        /*00a8*/ 	.word	0x000002f0


	//   ....[5]....
        /*00ac*/ 	.word	0x00000330


	//----- nvinfo : EIATTR_REG_RECONFIG
	.align		4
.L_33:
        /*00b0*/ 	.byte	0x01, 0x54
	.zero		2


	//----- nvinfo : EIATTR_SYSCALL_OFFSETS
	.align		4
        /*00b4*/ 	.byte	0x04, 0x46
        /*00b6*/ 	.short	(.L_35 - .L_34)


	//   ....[0]....
.L_34:
        /*00b8*/ 	.word	0x00001610


	//----- nvinfo : EIATTR_MBARRIER_INSTR_OFFSETS
	.align		4
.L_35:
        /*00bc*/ 	.byte	0x04, 0x39
        /*00be*/ 	.short	(.L_37 - .L_36)


	//   ....[0]....
.L_36:
        /*00c0*/ 	.word	0x00000240
        /*00c4*/ 	.word	0x000000ff
        /*00c8*/ 	.word	0x00000000
        /*00cc*/ 	.short	0x0100
        /*00ce*/ 	.byte	0x08
	.zero		1


	//   ....[1]....
        /*00d0*/ 	.word	0x00000250
        /*00d4*/ 	.word	0x000000ff
        /*00d8*/ 	.word	0x00000018
        /*00dc*/ 	.short	0x0100
        /*00de*/ 	.byte	0x08
	.zero		1


	//   ....[2]....
        /*00e0*/ 	.word	0x00000260
        /*00e4*/ 	.word	0x000000ff
        /*00e8*/ 	.word	0x00000008
        /*00ec*/ 	.short	0x0100
        /*00ee*/ 	.byte	0x08
	.zero		1


	//   ....[3]....
        /*00f0*/ 	.word	0x00000270
        /*00f4*/ 	.word	0x000000ff
        /*00f8*/ 	.word	0x00000020
        /*00fc*/ 	.short	0x0100
        /*00fe*/ 	.byte	0x08
	.zero		1


	//   ....[4]....
        /*0100*/ 	.word	0x00000280
        /*0104*/ 	.word	0x000000ff
        /*0108*/ 	.word	0x00000010
        /*010c*/ 	.short	0x0100
        /*010e*/ 	.byte	0x08
	.zero		1


	//   ....[5]....
        /*0110*/ 	.word	0x00000290
        /*0114*/ 	.word	0x000000ff
        /*0118*/ 	.word	0x00000028
        /*011c*/ 	.short	0x0100
        /*011e*/ 	.byte	0x08
	.zero		1


	//   ....[6]....
        /*0120*/ 	.word	0x000005a0
        /*0124*/ 	.word	0x000000ff
        /*0128*/ 	.word	0x00000060
        /*012c*/ 	.short	0x0100
        /*012e*/ 	.byte	0x08
	.zero		1


	//   ....[7]....
        /*0130*/ 	.word	0x00000610
        /*0134*/ 	.word	0x000000ff
        /*0138*/ 	.word	0x00000068
        /*013c*/ 	.short	0x0100
        /*013e*/ 	.byte	0x08
	.zero		1


	//   ....[8]....
        /*0140*/ 	.word	0x00000630
        /*0144*/ 	.word	0x000000ff
        /*0148*/ 	.word	0x00000040
        /*014c*/ 	.short	0x0100
        /*014e*/ 	.byte	0x09
	.zero		1


	//   ....[9]....
        /*0150*/ 	.word	0x00000640
        /*0154*/ 	.word	0x000000ff
        /*0158*/ 	.word	0x00000048
        /*015c*/ 	.short	0x0100
        /*015e*/ 	.byte	0x09
	.zero		1


	//   ....[10]....
        /*0160*/ 	.word	0x00000650
        /*0164*/ 	.word	0x000000ff
        /*0168*/ 	.word	0x00000050
        /*016c*/ 	.short	0x0100
        /*016e*/ 	.byte	0x09
	.zero		1


	//   ....[11]....
        /*0170*/ 	.word	0x00000660
        /*0174*/ 	.word	0x000000ff
        /*0178*/ 	.word	0x00000058
        /*017c*/ 	.short	0x0100
        /*017e*/ 	.byte	0x09
	.zero		1


	//   ....[12]....
        /*0180*/ 	.word	0x000014d0
        /*0184*/ 	.word	0x000000ff
        /*0188*/ 	.word	0xfffffff8
        /*018c*/ 	.short	0x010a
        /*018e*/ 	.byte	0x2b
	.zero		1


	//   ....[13]....
        /*0190*/ 	.word	0x000016a0
        /*0194*/ 	.word	0x00000003
        /*0198*/ 	.word	0x00000000
        /*019c*/ 	.short	0x010a
        /*019e*/ 	.byte	0x3f
	.zero		1


	//   ....[14]....
        /*01a0*/ 	.word	0x00001700
        /*01a4*/ 	.word	0x00000003
        /*01a8*/ 	.word	0x00000000
        /*01ac*/ 	.short	0x010a
        /*01ae*/ 	.byte	0x3f
	.zero		1


	//   ....[15]....
        /*01b0*/ 	.word	0x00001a60
        /*01b4*/ 	.word	0x000000ff
        /*01b8*/ 	.word	0x00000000
        /*01bc*/ 	.short	0x010a
        /*01be*/ 	.byte	0x04
	.zero		1


	//   ....[16]....
        /*01c0*/ 	.word	0x00001aa0
        /*01c4*/ 	.word	0x000000ff
        /*01c8*/ 	.word	0x00000000
        /*01cc*/ 	.short	0x010a
        /*01ce*/ 	.byte	0x04
	.zero		1


	//   ....[17]....
        /*01d0*/ 	.word	0x00001d00
        /*01d4*/ 	.word	0x000000ff
        /*01d8*/ 	.word	0x00000000
        /*01dc*/ 	.short	0x0101
        /*01de*/ 	.byte	0x04
	.zero		1


	//   ....[18]....
        /*01e0*/ 	.word	0x00001e00
        /*01e4*/ 	.word	0x00000003
        /*01e8*/ 	.word	0x00000000
        /*01ec*/ 	.short	0x0101
        /*01ee*/ 	.byte	0x2e
	.zero		1


	//   ....[19]....
        /*01f0*/ 	.word	0x00001ed0
        /*01f4*/ 	.word	0x000000ff
        /*01f8*/ 	.word	0x00000000
        /*01fc*/ 	.short	0x0101
        /*01fe*/ 	.byte	0x06
	.zero		1


	//   ....[20]....
        /*0200*/ 	.word	0x00001f40
        /*0204*/ 	.word	0x000000ff
        /*0208*/ 	.word	0x00000008
        /*020c*/ 	.short	0x010a
        /*020e*/ 	.byte	0x2b
	.zero		1


	//   ....[21]....
        /*0210*/ 	.word	0x00005390
        /*0214*/ 	.word	0x00000000
        /*0218*/ 	.word	0x00000000
        /*021c*/ 	.short	0x0101
        /*021e*/ 	.byte	0x2e
	.zero		1


	//   ....[22]....
        /*0220*/ 	.word	0x00005c80
        /*0224*/ 	.word	0x0000000b
        /*0228*/ 	.word	0x00000018
        /*022c*/ 	.short	0x010a
        /*022e*/ 	.byte	0x3f
	.zero		1


	//   ....[23]....
        /*0230*/ 	.word	0x00006040
        /*0234*/ 	.word	0x00000006
        /*0238*/ 	.word	0x00000068
        /*023c*/ 	.short	0x0101
        /*023e*/ 	.byte	0x3f
	.zero		1


	//   ....[24]....
        /*0240*/ 	.word	0x00006760
        /*0244*/ 	.word	0x00000007
        /*0248*/ 	.word	0x00000000
        /*024c*/ 	.short	0x010a
        /*024e*/ 	.byte	0x3f
	.zero		1


	//   ....[25]....
        /*0250*/ 	.word	0x000067e0
        /*0254*/ 	.word	0x00000004
        /*0258*/ 	.word	0x00000000
        /*025c*/ 	.short	0x010a
        /*025e*/ 	.byte	0x3f
	.zero		1


	//   ....[26]....
        /*0260*/ 	.word	0x00006870
        /*0264*/ 	.word	0x00000005
        /*0268*/ 	.word	0x00000000
        /*026c*/ 	.short	0x010a
        /*026e*/ 	.byte	0x3f
	.zero		1


	//   ....[27]....
        /*0270*/ 	.word	0x000068e0
        /*0274*/ 	.word	0x00000003
        /*0278*/ 	.word	0xfffffff8
        /*027c*/ 	.short	0x010a
        /*027e*/ 	.byte	0x3f
	.zero		1


	//   ....[28]....
        /*0280*/ 	.word	0x00006930
        /*0284*/ 	.word	0x00000003
        /*0288*/ 	.word	0x00000000
        /*028c*/ 	.short	0x010a
        /*028e*/ 	.byte	0x3f
	.zero		1


	//   ....[29]....
        /*0290*/ 	.word	0x00006990
        /*0294*/ 	.word	0x00000004
        /*0298*/ 	.word	0x00000000
        /*029c*/ 	.short	0x010a
        /*029e*/ 	.byte	0x3f
	.zero		1


	//   ....[30]....
        /*02a0*/ 	.word	0x000069f0
        /*02a4*/ 	.word	0x00000004
        /*02a8*/ 	.word	0x00000008
        /*02ac*/ 	.short	0x010a
        /*02ae*/ 	.byte	0x3f
	.zero		1


	//   ....[31]....
        /*02b0*/ 	.word	0x00006ac0
        /*02b4*/ 	.word	0x0000000b
        /*02b8*/ 	.word	0x00000018
        /*02bc*/ 	.short	0x010a
        /*02be*/ 	.byte	0x3f
	.zero		1


	//   ....[32]....
        /*02c0*/ 	.word	0x00006b90
        /*02c4*/ 	.word	0x00000007
        /*02c8*/ 	.word	0x00000000
        /*02cc*/ 	.short	0x010a
        /*02ce*/ 	.byte	0x3f
	.zero		1


	//   ....[33]....
        /*02d0*/ 	.word	0x00006be0
        /*02d4*/ 	.word	0x00000004
        /*02d8*/ 	.word	0x00000000
        /*02dc*/ 	.short	0x010a
        /*02de*/ 	.byte	0x3f
	.zero		1


	//----- nvinfo : EIATTR_NUM_MBARRIERS
	.align		4
.L_37:
        /*02e0*/ 	.byte	0x03, 0x38
        /*02e2*/ 	.short	0x000c


	//----- nvinfo : EIATTR_EXIT_INSTR_OFFSETS
	.align		4
        /*02e4*/ 	.byte	0x04, 0x1c
        /*02e6*/ 	.short	(.L_39 - .L_38)


	//   ....[0]....
.L_38:
        /*02e8*/ 	.word	0x00001160


	//   ....[1]....
        /*02ec*/ 	.word	0x000011c0


	//   ....[2]....
        /*02f0*/ 	.word	0x000059b0


	//   ....[3]....
        /*02f4*/ 	.word	0x000059e0


	//   ....[4]....
        /*02f8*/ 	.word	0x000068c0


	//----- nvinfo : EIATTR_MAX_THREADS
	.align		4
.L_39:
        /*02fc*/ 	.byte	0x04, 0x05
        /*02fe*/ 	.short	(.L_41 - .L_40)
.L_40:
        /*0300*/ 	.word	0x00000180
        /*0304*/ 	.word	0x00000001
        /*0308*/ 	.word	0x00000001


	//----- nvinfo : EIATTR_CRS_STACK_SIZE
	.align		4
.L_41:
        /*030c*/ 	.byte	0x04, 0x1e
        /*030e*/ 	.short	(.L_43 - .L_42)
.L_42:
        /*0310*/ 	.word	0x00000000


	//----- nvinfo : EIATTR_CBANK_PARAM_SIZE
	.align		4
.L_43:
        /*0314*/ 	.byte	0x03, 0x19
        /*0316*/ 	.short	0x0470


	//----- nvinfo : EIATTR_PARAM_CBANK
	.align		4
        /*0318*/ 	.byte	0x04, 0x0a
        /*031a*/ 	.short	(.L_45 - .L_44)
	.align		4
.L_44:
        /*031c*/ 	.word	index@(.nv.constant0._ZN7cutlass13device_kernelINS_4gemm6kernel13GemmUniversalIN4cute5tupleIJiiiiEEENS1_10collective13CollectiveMmaINS1_34MainloopSm90TmaGmmaWarpSpecializedILi3ENS5_IJNS4_1CILi1EEESB_SB_EEENS1_32KernelTmaWarpSpecializedPingpongEEENS5_IJNSA_ILi64EEENSA_ILi128EEESG_EEEaNS5_IJlSB_lEEEaSI_NS4_8TiledMMAINS4_8MMA_AtomIJNS4_4SM904GMMA27MMA_64x128x32_S32S8S8_SS_TNEEEENS4_6LayoutISC_NS5_IJNSA_ILi0EEESQ_SQ_EEEEENS5_IJNS4_10UnderscoreEST_ST_EEEEENS4_13SM90_TMA_LOADENS4_14ComposedLayoutINS4_7SwizzleILi3ELi4ELi3EEENS4_18smem_ptr_flag_bitsILi8EEENSP_INS5_IJNSA_ILi8EEESG_EEENS5_IJSG_SB_EEEEEEEvNS4_8identityESW_S16_vS17_EENS_8epilogue10collective6detail29Sm90TmaWarpSpecializedAdapterINS1A_15DefaultEpilogueIaSI_SI_NS19_6thread17LinearCombinationIaLi1EiiLNS1E_9ScaleType4KindE0ELNS_15FloatRoundStyleE2EaEENS1_15EpilogueDefaultEEEEEvvEEEEvNT_6ParamsE)
        /*0320*/ 	.short	0x0210
        /*0322*/ 	.short	0x0470


	//----- nvinfo : EIATTR_SW_WAR
	.align		4
.L_45:
        /*0324*/ 	.byte	0x04, 0x36
        /*0326*/ 	.short	(.L_47 - .L_46)
.L_46:
        /*0328*/ 	.word	0x00000008
.L_47:


//--------------------- .nv.callgraph             --------------------------
	.section	.nv.callgraph,"",@"SHT_CUDA_CALLGRAPH"
	.align	4
	.sectionentsize	8
	.align		4
        /*0000*/ 	.word	0x00000000
	.align		4
        /*0004*/ 	.word	0xffffffff
	.align		4
        /*0008*/ 	.word	index@(_ZN7cutlass13device_kernelINS_4gemm6kernel13GemmUniversalIN4cute5tupleIJiiiiEEENS1_10collective13CollectiveMmaINS1_34MainloopSm90TmaGmmaWarpSpecializedILi3ENS5_IJNS4_1CILi1EEESB_SB_EEENS1_32KernelTmaWarpSpecializedPingpongEEENS5_IJNSA_ILi64EEENSA_ILi128EEESG_EEEaNS5_IJlSB_lEEEaSI_NS4_8TiledMMAINS4_8MMA_AtomIJNS4_4SM904GMMA27MMA_64x128x32_S32S8S8_SS_TNEEEENS4_6LayoutISC_NS5_IJNSA_ILi0EEESQ_SQ_EEEEENS5_IJNS4_10UnderscoreEST_ST_EEEEENS4_13SM90_TMA_LOADENS4_14ComposedLayoutINS4_7SwizzleILi3ELi4ELi3EEENS4_18smem_ptr_flag_bitsILi8EEENSP_INS5_IJNSA_ILi8EEESG_EEENS5_IJSG_SB_EEEEEEEvNS4_8identityESW_S16_vS17_EENS_8epilogue10collective6detail29Sm90TmaWarpSpecializedAdapterINS1A_15DefaultEpilogueIaSI_SI_NS19_6thread17LinearCombinationIaLi1EiiLNS1E_9ScaleType4KindE0ELNS_15FloatRoundStyleE2EaEENS1_15EpilogueDefaultEEEEEvvEEEEvNT_6ParamsE)
	.align		4
        /*000c*/ 	.word	index@(__assertfail)
	.align		4
        /*0010*/ 	.word	0x00000000
	.align		4
        /*0014*/ 	.word	0xfffffffe
	.align		4
        /*0018*/ 	.word	0x00000000
	.align		4
        /*001c*/ 	.word	0xfffffffd
	.align		4
        /*0020*/ 	.word	0x00000000
	.align		4
        /*0024*/ 	.word	0xfffffffc


//--------------------- .nv.constant4             --------------------------
	.section	.nv.constant4,"a",@progbits
	.align	8
	.align		8
.nv.constant4:
        /*0000*/ 	.dword	__assertfail
	.align		8
        /*0008*/ 	.dword	__unnamed_1
	.align		8
        /*0010*/ 	.dword	_ZN39_INTERNAL_e2534570_4_k_cu_af705342_45094cuda3std3__45__cpo5beginE
	.align		8
        /*0018*/ 	.dword	_ZN39_INTERNAL_e2534570_4_k_cu_af705342_45094cuda3std3__45__cpo3endE
	.align		8
        /*0020*/ 	.dword	_ZN39_INTERNAL_e2534570_4_k_cu_af705342_45094cuda3std3__45__cpo6cbeginE
	.align		8
        /*0028*/ 	.dword	_ZN39_INTERNAL_e2534570_4_k_cu_af705342_45094cuda3std3__45__cpo4cendE
	.align		8
        /*0030*/ 	.dword	_ZN39_INTERNAL_e2534570_4_k_cu_af705342_45094cuda3std3__441_GLOBAL__N__e2534570_4_k_cu_af705342_45096ignoreE
	.align		8
        /*0038*/ 	.dword	_ZN39_INTERNAL_e2534570_4_k_cu_af705342_45094cuda3std3__419piecewise_constructE
	.align		8
        /*0040*/ 	.dword	_ZN39_INTERNAL_e2534570_4_k_cu_af705342_45094cuda3std3__48in_placeE
	.align		8
        /*0048*/ 	.dword	_ZN39_INTERNAL_e2534570_4_k_cu_af705342_45094cuda3std6ranges3__45__cpo4swapE
	.align		8
        /*0050*/ 	.dword	_ZN39_INTERNAL_e2534570_4_k_cu_af705342_45094cuda3std6ranges3__45__cpo9iter_moveE
	.align		8
        /*0058*/ 	.dword	_ZN39_INTERNAL_e2534570_4_k_cu_af705342_45094cute7productE
	.align		8
        /*0060*/ 	.dword	_ZN39_INTERNAL_e2534570_4_k_cu_af705342_45094cute1_E
	.align		8
        /*0068*/ 	.dword	$str$22
	.align		8
        /*0070*/ 	.dword	$str$23


//--------------------- .text._ZN7cutlass13device_kernelINS_4gemm6kernel13GemmUniversalIN4cute5tupleIJiiiiEEENS1_10collective13CollectiveMmaINS1_34MainloopSm90TmaGmmaWarpSpecializedILi3ENS5_IJNS4_1CILi1EEESB_SB_EEENS1_32KernelTmaWarpSpecializedPingpongEEENS5_IJNSA_ILi64EEENSA_ILi128EEESG_EEEaNS5_IJlSB_lEEEaSI_NS4_8TiledMMAINS4_8MMA_AtomIJNS4_4SM904GMMA27MMA_64x128x32_S32S8S8_SS_TNEEEENS4_6LayoutISC_NS5_IJNSA_ILi0EEESQ_SQ_EEEEENS5_IJNS4_10UnderscoreEST_ST_EEEEENS4_13SM90_TMA_LOADENS4_14ComposedLayoutINS4_7SwizzleILi3ELi4ELi3EEENS4_18smem_ptr_flag_bitsILi8EEENSP_INS5_IJNSA_ILi8EEESG_EEENS5_IJSG_SB_EEEEEEEvNS4_8identityESW_S16_vS17_EENS_8epilogue10collective6detail29Sm90TmaWarpSpecializedAdapterINS1A_15DefaultEpilogueIaSI_SI_NS19_6thread17LinearCombinationIaLi1EiiLNS1E_9ScaleType4KindE0ELNS_15FloatRoundStyleE2EaEENS1_15EpilogueDefaultEEEEEvvEEEEvNT_6ParamsE --------------------------
	.section	.text._ZN7cutlass13device_kernelINS_4gemm6kernel13GemmUniversalIN4cute5tupleIJiiiiEEENS1_10collective13CollectiveMmaINS1_34MainloopSm90TmaGmmaWarpSpecializedILi3ENS5_IJNS4_1CILi1EEESB_SB_EEENS1_32KernelTmaWarpSpecializedPingpongEEENS5_IJNSA_ILi64EEENSA_ILi128EEESG_EEEaNS5_IJlSB_lEEEaSI_NS4_8TiledMMAINS4_8MMA_AtomIJNS4_4SM904GMMA27MMA_64x128x32_S32S8S8_SS_TNEEEENS4_6LayoutISC_NS5_IJNSA_ILi0EEESQ_SQ_EEEEENS5_IJNS4_10UnderscoreEST_ST_EEEEENS4_13SM90_TMA_LOADENS4_14ComposedLayoutINS4_7SwizzleILi3ELi4ELi3EEENS4_18smem_ptr_flag_bitsILi8EEENSP_INS5_IJNSA_ILi8EEESG_EEENS5_IJSG_SB_EEEEEEEvNS4_8identityESW_S16_vS17_EENS_8epilogue10collective6detail29Sm90TmaWarpSpecializedAdapterINS1A_15DefaultEpilogueIaSI_SI_NS19_6thread17LinearCombinationIaLi1EiiLNS1E_9ScaleType4KindE0ELNS_15FloatRoundStyleE2EaEENS1_15EpilogueDefaultEEEEEvvEEEEvNT_6ParamsE,"ax",@progbits
	.align	128
.text._ZN7cutlass13device_kernelINS_4gemm6kernel13GemmUniversalIN4cute5tupleIJiiiiEEENS1_10collective13CollectiveMmaINS1_34MainloopSm90TmaGmmaWarpSpecializedILi3ENS5_IJNS4_1CILi1EEESB_SB_EEENS1_32KernelTmaWarpSpecializedPingpongEEENS5_IJNSA_ILi64EEENSA_ILi128EEESG_EEEaNS5_IJlSB_lEEEaSI_NS4_8TiledMMAINS4_8MMA_AtomIJNS4_4SM904GMMA27MMA_64x128x32_S32S8S8_SS_TNEEEENS4_6LayoutISC_NS5_IJNSA_ILi0EEESQ_SQ_EEEEENS5_IJNS4_10UnderscoreEST_ST_EEEEENS4_13SM90_TMA_LOADENS4_14ComposedLayoutINS4_7SwizzleILi3ELi4ELi3EEENS4_18smem_ptr_flag_bitsILi8EEENSP_INS5_IJNSA_ILi8EEESG_EEENS5_IJSG_SB_EEEEEEEvNS4_8identityESW_S16_vS17_EENS_8epilogue10collective6detail29Sm90TmaWarpSpecializedAdapterINS1A_15DefaultEpilogueIaSI_SI_NS19_6thread17LinearCombinationIaLi1EiiLNS1E_9ScaleType4KindE0ELNS_15FloatRoundStyleE2EaEENS1_15EpilogueDefaultEEEEEvvEEEEvNT_6ParamsE:
        .type           _ZN7cutlass13device_kernelINS_4gemm6kernel13GemmUniversalIN4cute5tupleIJiiiiEEENS1_10collective13CollectiveMmaINS1_34MainloopSm90TmaGmmaWarpSpecializedILi3ENS5_IJNS4_1CILi1EEESB_SB_EEENS1_32KernelTmaWarpSpecializedPingpongEEENS5_IJNSA_ILi64EEENSA_ILi128EEESG_EEEaNS5_IJlSB_lEEEaSI_NS4_8TiledMMAINS4_8MMA_AtomIJNS4_4SM904GMMA27MMA_64x128x32_S32S8S8_SS_TNEEEENS4_6LayoutISC_NS5_IJNSA_ILi0EEESQ_SQ_EEEEENS5_IJNS4_10UnderscoreEST_ST_EEEEENS4_13SM90_TMA_LOADENS4_14ComposedLayoutINS4_7SwizzleILi3ELi4ELi3EEENS4_18smem_ptr_flag_bitsILi8EEENSP_INS5_IJNSA_ILi8EEESG_EEENS5_IJSG_SB_EEEEEEEvNS4_8identityESW_S16_vS17_EENS_8epilogue10collective6detail29Sm90TmaWarpSpecializedAdapterINS1A_15DefaultEpilogueIaSI_SI_NS19_6thread17LinearCombinationIaLi1EiiLNS1E_9ScaleType4KindE0ELNS_15FloatRoundStyleE2EaEENS1_15EpilogueDefaultEEEEEvvEEEEvNT_6ParamsE,@function
        .size           _ZN7cutlass13device_kernelINS_4gemm6kernel13GemmUniversalIN4cute5tupleIJiiiiEEENS1_10collective13CollectiveMmaINS1_34MainloopSm90TmaGmmaWarpSpecializedILi3ENS5_IJNS4_1CILi1EEESB_SB_EEENS1_32KernelTmaWarpSpecializedPingpongEEENS5_IJNSA_ILi64EEENSA_ILi128EEESG_EEEaNS5_IJlSB_lEEEaSI_NS4_8TiledMMAINS4_8MMA_AtomIJNS4_4SM904GMMA27MMA_64x128x32_S32S8S8_SS_TNEEEENS4_6LayoutISC_NS5_IJNSA_ILi0EEESQ_SQ_EEEEENS5_IJNS4_10UnderscoreEST_ST_EEEEENS4_13SM90_TMA_LOADENS4_14ComposedLayoutINS4_7SwizzleILi3ELi4ELi3EEENS4_18smem_ptr_flag_bitsILi8EEENSP_INS5_IJNSA_ILi8EEESG_EEENS5_IJSG_SB_EEEEEEEvNS4_8identityESW_S16_vS17_EENS_8epilogue10collective6detail29Sm90TmaWarpSpecializedAdapterINS1A_15DefaultEpilogueIaSI_SI_NS19_6thread17LinearCombinationIaLi1EiiLNS1E_9ScaleType4KindE0ELNS_15FloatRoundStyleE2EaEENS1_15EpilogueDefaultEEEEEvvEEEEvNT_6ParamsE,(.L_x_199 - _ZN7cutlass13device_kernelINS_4gemm6kernel13GemmUniversalIN4cute5tupleIJiiiiEEENS1_10collective13CollectiveMmaINS1_34MainloopSm90TmaGmmaWarpSpecializedILi3ENS5_IJNS4_1CILi1EEESB_SB_EEENS1_32KernelTmaWarpSpecializedPingpongEEENS5_IJNSA_ILi64EEENSA_ILi128EEESG_EEEaNS5_IJlSB_lEEEaSI_NS4_8TiledMMAINS4_8MMA_AtomIJNS4_4SM904GMMA27MMA_64x128x32_S32S8S8_SS_TNEEEENS4_6LayoutISC_NS5_IJNSA_ILi0EEESQ_SQ_EEEEENS5_IJNS4_10UnderscoreEST_ST_EEEEENS4_13SM90_TMA_LOADENS4_14ComposedLayoutINS4_7SwizzleILi3ELi4ELi3EEENS4_18smem_ptr_flag_bitsILi8EEENSP_INS5_IJNSA_ILi8EEESG_EEENS5_IJSG_SB_EEEEEEEvNS4_8identityESW_S16_vS17_EENS_8epilogue10collective6detail29Sm90TmaWarpSpecializedAdapterINS1A_15DefaultEpilogueIaSI_SI_NS19_6thread17LinearCombinationIaLi1EiiLNS1E_9ScaleType4KindE0ELNS_15FloatRoundStyleE2EaEENS1_15EpilogueDefaultEEEEEvvEEEEvNT_6ParamsE)
        .other          _ZN7cutlass13device_kernelINS_4gemm6kernel13GemmUniversalIN4cute5tupleIJiiiiEEENS1_10collective13CollectiveMmaINS1_34MainloopSm90TmaGmmaWarpSpecializedILi3ENS5_IJNS4_1CILi1EEESB_SB_EEENS1_32KernelTmaWarpSpecializedPingpongEEENS5_IJNSA_ILi64EEENSA_ILi128EEESG_EEEaNS5_IJlSB_lEEEaSI_NS4_8TiledMMAINS4_8MMA_AtomIJNS4_4SM904GMMA27MMA_64x128x32_S32S8S8_SS_TNEEEENS4_6LayoutISC_NS5_IJNSA_ILi0EEESQ_SQ_EEEEENS5_IJNS4_10UnderscoreEST_ST_EEEEENS4_13SM90_TMA_LOADENS4_14ComposedLayoutINS4_7SwizzleILi3ELi4ELi3EEENS4_18smem_ptr_flag_bitsILi8EEENSP_INS5_IJNSA_ILi8EEESG_EEENS5_IJSG_SB_EEEEEEEvNS4_8identityESW_S16_vS17_EENS_8epilogue10collective6detail29Sm90TmaWarpSpecializedAdapterINS1A_15DefaultEpilogueIaSI_SI_NS19_6thread17LinearCombinationIaLi1EiiLNS1E_9ScaleType4KindE0ELNS_15FloatRoundStyleE2EaEENS1_15EpilogueDefaultEEEEEvvEEEEvNT_6ParamsE,@"STO_CUDA_ENTRY STV_DEFAULT"
_ZN7cutlass13device_kernelINS_4gemm6kernel13GemmUniversalIN4cute5tupleIJiiiiEEENS1_10collective13CollectiveMmaINS1_34MainloopSm90TmaGmmaWarpSpecializedILi3ENS5_IJNS4_1CILi1EEESB_SB_EEENS1_32KernelTmaWarpSpecializedPingpongEEENS5_IJNSA_ILi64EEENSA_ILi128EEESG_EEEaNS5_IJlSB_lEEEaSI_NS4_8TiledMMAINS4_8MMA_AtomIJNS4_4SM904GMMA27MMA_64x128x32_S32S8S8_SS_TNEEEENS4_6LayoutISC_NS5_IJNSA_ILi0EEESQ_SQ_EEEEENS5_IJNS4_10UnderscoreEST_ST_EEEEENS4_13SM90_TMA_LOADENS4_14ComposedLayoutINS4_7SwizzleILi3ELi4ELi3EEENS4_18smem_ptr_flag_bitsILi8EEENSP_INS5_IJNSA_ILi8EEESG_EEENS5_IJSG_SB_EEEEEEEvNS4_8identityESW_S16_vS17_EENS_8epilogue10collective6detail29Sm90TmaWarpSpecializedAdapterINS1A_15DefaultEpilogueIaSI_SI_NS19_6thread17LinearCombinationIaLi1EiiLNS1E_9ScaleType4KindE0ELNS_15FloatRoundStyleE2EaEENS1_15EpilogueDefaultEEEEEvvEEEEvNT_6ParamsE:
[----:B------:R-:W0:Y:S02]  /*0000*/  LDC R1, c[0x0][0x28] ;  /* 0x00000a00ff017b82 */ /* 0x000e240000000800 */
[----:B0-----:R-:W-:Y:S01]  /*0010*/  VIADD R1, R1, 0xfffffff8 ;  /* 0xfffffff801017836 */ /* 0x001fe20000000000 */
[----:B------:R-:W0:Y:S01]  /*0020*/  S2R R5, SR_TID.X ;  /* 0x0000000000057919 */ /* 0x000e220000002100 */
[----:B------:R-:W-:Y:S01]  /*0030*/  ELECT P0, URZ, PT ;  /* 0x00000000003f782f */ /* 0x000fe20003800000 */
[----:B------:R-:W-:Y:S01]  /*0040*/  BSSY B0, `(.L_x_0) ;  /* 0x000000f000007945 */ /* 0x000fe20003800000 */
[--C-:B0-----:R-:W-:Y:S02]  /*0050*/  SHF.R.U32.HI R0, RZ, 0x5, R5.reuse ;  /* 0x00000005ff007819 */ /* 0x101fe40000011605 */
[----:B------:R-:W-:-:S03]  /*0060*/  SHF.R.U32.HI R4, RZ, 0x7, R5 ;  /* 0x00000007ff047819 */ /* 0x000fc60000011605 */
[----:B------:R-:W0:Y:S04]  /*0070*/  SHFL.IDX PT, R2, R0, RZ, 0x1f ;  /* 0x00001fff00027589 */ /* 0x000e2800000e0000 */
[----:B------:R1:W2:Y:S01]  /*0080*/  SHFL.IDX PT, R7, R4, RZ, 0x1f ;  /* 0x00001fff04077589 */ /* 0x0002a200000e0000 */
[----:B0-----:R-:W-:-:S13]  /*0090*/  ISETP.NE.OR P0, PT, R2, RZ, !P0 ;  /* 0x000000ff0200720c */ /* 0x001fda0004705670 */
[----:B-12---:R-:W-:Y:S05]  /*00a0*/  @P0 BRA `(.L_x_1) ;  /* 0x0000000000200947 */ /* 0x006fea0003800000 */
[----:B------:R-:W-:Y:S02]  /*00b0*/  ULDC.64 UR4, c[0x0][0x198] ;  /* 0x0000660000047ab9 */ /* 0x000fe40000000a00 */
[----:B------:R-:W-:Y:S02]  /*00c0*/  UIADD3 UR6, UP0, UR4, 0xf0, URZ ;  /* 0x000000f004067890 */ /* 0x000fe4000ff1e03f */
[----:B------:R-:W-:Y:S02]  /*00d0*/  UIADD3 UR4, UP1, UR4, 0x1f0, URZ ;  /* 0x000001f004047890 */ /* 0x000fe4000ff3e03f */
[----:B------:R-:W-:Y:S02]  /*00e0*/  UIADD3.X UR7, URZ, UR5, URZ, UP0, !UPT ;  /* 0x000000053f077290 */ /* 0x000fe400087fe43f */
[----:B------:R-:W-:-:S07]  /*00f0*/  UIADD3.X UR5, URZ, UR5, URZ, UP1, !UPT ;  /* 0x000000053f057290 */ /* 0x000fce0008ffe43f */
[----:B------:R0:W-:Y:S02]  /*0100*/  UTMACCTL.PF [UR6] ;  /* 0x00000000060079b9 */ /* 0x0001e40008040000 */
[----:B------:R0:W-:Y:S02]  /*0110*/  UTMACCTL.PF [UR4] ;  /* 0x00000000040079b9 */ /* 0x0001e40008040000 */
[----:B0-----:R-:W-:Y:S01]  /*0120*/  NOP ;  /* 0x0000000000007918 */ /* 0x001fe20000000000 */
.L_x_1:
[----:B------:R-:W-:Y:S05]  /*0130*/  BSYNC B0 ;  /* 0x0000000000007941 */ /* 0x000fea0003800000 */
.L_x_0:
[----:B------:R-:W0:Y:S02]  /*0140*/  SHFL.IDX PT, R3, R0, RZ, 0x1f ;  /* 0x00001fff00037589 */ /* 0x000e2400000e0000 */
[----:B0-----:R-:W-:-:S13]  /*0150*/  ISETP.NE.AND P0, PT, R3, RZ, PT ;  /* 0x000000ff0300720c */ /* 0x001fda0003f05270 */
[----:B------:R-:W-:Y:S05]  /*0160*/  @P0 BRA `(.L_x_2) ;  /* 0x0000000000500947 */ /* 0x000fea0003800000 */
[----:B------:R-:W0:Y:S01]  /*0170*/  S2UR UR8, SR_CgaCtaId ;  /* 0x00000000000879c3 */ /* 0x000e220000008800 */
[----:B------:R-:W-:Y:S01]  /*0180*/  UMOV UR4, 0x400 ;  /* 0x0000040000047882 */ /* 0x000fe20000000000 */
[----:B------:R-:W-:Y:S01]  /*0190*/  UMOV UR5, 0x1 ;  /* 0x0000000100057882 */ /* 0x000fe20000000000 */
[----:B------:R-:W-:Y:S01]  /*01a0*/  UMOV UR6, 0x80 ;  /* 0x0000008000067882 */ /* 0x000fe20000000000 */
[----:B------:R-:W-:Y:S01]  /*01b0*/  ELECT P0, URZ, PT ;  /* 0x00000000003f782f */ /* 0x000fe20003800000 */
[----:B------:R-:W-:-:S04]  /*01c0*/  UIADD3 UR6, -UR6, 0x100000, URZ ;  /* 0x0010000006067890 */ /* 0x000fc8000fffe13f */
[----:B------:R-:W-:Y:S02]  /*01d0*/  USHF.L.U32 UR7, UR6, 0xb, URZ ;  /* 0x0000000b06077899 */ /* 0x000fe4000800063f */
[----:B------:R-:W-:Y:S02]  /*01e0*/  USHF.L.U32 UR6, UR6, 0x1, URZ ;  /* 0x0000000106067899 */ /* 0x000fe4000800063f */
[----:B0-----:R-:W-:Y:S02]  /*01f0*/  ULEA UR8, UR8, UR4, 0x18 ;  /* 0x0000000408087291 */ /* 0x001fe4000f8ec03f */
[----:B------:R-:W-:-:S04]  /*0200*/  UIADD3 UR4, -UR5, 0x100000, URZ ;  /* 0x0010000005047890 */ /* 0x000fc8000fffe13f */
[----:B------:R-:W-:Y:S02]  /*0210*/  USHF.L.U32 UR5, UR4, 0xb, URZ ;  /* 0x0000000b04057899 */ /* 0x000fe4000800063f */
[----:B------:R-:W-:Y:S01]  /*0220*/  USHF.L.U32 UR4, UR4, 0x1, URZ ;  /* 0x0000000104047899 */ /* 0x000fe2000800063f */
[----:B------:R-:W0:Y:S11]  /*0230*/  FENCE.VIEW.ASYNC.S ;  /* 0x00000000000073c6 */ /* 0x000e360000000000 */
[----:B0-----:R0:W1:Y:S01]  /*0240*/  SYNCS.EXCH.64 URZ, [UR8], UR4 ;  /* 0x00000004083f75b2 */ /* 0x0010620008000100 */
[----:B------:R0:W2:Y:S01]  /*0250*/  SYNCS.EXCH.64 URZ, [UR8+0x18], UR6 ;  /* 0x00001806083f75b2 */ /* 0x0000a20008000100 */
[----:B------:R0:W3:Y:S01]  /*0260*/  SYNCS.EXCH.64 URZ, [UR8+0x8], UR4 ;  /* 0x00000804083f75b2 */ /* 0x0000e20008000100 */
[----:B------:R0:W4:Y:S01]  /*0270*/  SYNCS.EXCH.64 URZ, [UR8+0x20], UR6 ;  /* 0x00002006083f75b2 */ /* 0x0001220008000100 */
[----:B------:R0:W0:Y:S01]  /*0280*/  SYNCS.EXCH.64 URZ, [UR8+0x10], UR4 ;  /* 0x00001004083f75b2 */ /* 0x0000220008000100 */
[----:B------:R0:W0:Y:S01]  /*0290*/  SYNCS.EXCH.64 URZ, [UR8+0x28], UR6 ;  /* 0x00002806083f75b2 */ /* 0x0000220008000100 */
[----:B------:R-:W-:Y:S01]  /*02a0*/  NOP ;  /* 0x0000000000007918 */ /* 0x000fe20000000000 */
.L_x_2:
[----:B------:R-:W5:Y:S01]  /*02b0*/  SHFL.IDX PT, R6, R0, RZ, 0x1f ;  /* 0x00001fff00067589 */ /* 0x000f6200000e0000 */
[----:B------:R-:W-:Y:S01]  /*02c0*/  ELECT P0, URZ, PT ;  /* 0x00000000003f782f */ /* 0x000fe20003800000 */
[----:B------:R-:W-:Y:S01]  /*02d0*/  NOP ;  /* 0x0000000000007918 */ /* 0x000fe20000000000 */
[----:B------:R-:W-:Y:S01]  /*02e0*/  ELECT P1, URZ, PT ;  /* 0x00000000003f782f */ /* 0x000fe20003820000 */
[----:B------:R1:W2:Y:S01]  /*02f0*/  SHFL.IDX PT, R3, R0, RZ, 0x1f ;  /* 0x00001fff00037589 */ /* 0x0002a200000e0000 */
[----:B0-----:R-:W-:Y:S01]  /*0300*/  UMOV UR4, 0x20 ;  /* 0x0000002000047882 */ /* 0x001fe20000000000 */
[----:B------:R-:W-:Y:S01]  /*0310*/  UMOV UR11, 0x80 ;  /* 0x00000080000b7882 */ /* 0x000fe20000000000 */
[----:B------:R-:W-:Y:S01]  /*0320*/  NOP ;  /* 0x0000000000007918 */ /* 0x000fe20000000000 */
[----:B------:R-:W0:Y:S01]  /*0330*/  SHFL.IDX PT, R4, R4, RZ, 0x1f ;  /* 0x00001fff04047589 */ /* 0x000e2200000e0000 */
[C---:B------:R-:W-:Y:S01]  /*0340*/  VIADD R31, R7.reuse, 0xffffffff ;  /* 0xffffffff071f7836 */ /* 0x040fe20000000000 */
[----:B------:R-:W-:Y:S01]  /*0350*/  ULDC.64 UR36, c[0x0][0x208] ;  /* 0x0000820000247ab9 */ /* 0x000fe20000000a00 */
[----:B------:R-:W-:-:S02]  /*0360*/  ISETP.NE.AND P2, PT, R7, RZ, PT ;  /* 0x000000ff0700720c */ /* 0x000fc40003f45270 */
[----:B-1----:R-:W-:Y:S02]  /*0370*/  SHF.R.S32.HI R0, RZ, 0x1f, R5 ;  /* 0x0000001fff007819 */ /* 0x002fe40000011405 */
[----:B------:R-:W-:Y:S02]  /*0380*/  ISETP.GE.U32.AND P3, PT, R31, 0x2, PT ;  /* 0x000000021f00780c */ /* 0x000fe40003f66070 */
[----:B------:R-:W-:-:S04]  /*0390*/  LEA.HI R0, R0, R5, RZ, 0x7 ;  /* 0x0000000500007211 */ /* 0x000fc800078f38ff */
[----:B------:R-:W-:Y:S02]  /*03a0*/  LOP3.LUT R0, R0, 0xffffff80, RZ, 0xc0, !PT ;  /* 0xffffff8000007812 */ /* 0x000fe400078ec0ff */
[----:B-----5:R-:W-:Y:S02]  /*03b0*/  ISETP.NE.OR P0, PT, R6, RZ, !P0 ;  /* 0x000000ff0600720c */ /* 0x020fe40004705670 */
[----:B--2---:R-:W-:Y:S02]  /*03c0*/  ISETP.NE.OR P1, PT, R3, RZ, !P1 ;  /* 0x000000ff0300720c */ /* 0x004fe40004f25670 */
[----:B------:R-:W-:Y:S02]  /*03d0*/  SHF.R.S32.HI R3, RZ, 0x1f, R2 ;  /* 0x0000001fff037819 */ /* 0x000fe40000011402 */
[----:B0-----:R-:W-:Y:S01]  /*03e0*/  R2UR UR43, R4 ;  /* 0x00000000042b72ca */ /* 0x001fe200000e0000 */
[----:B------:R-:W-:Y:S01]  /*03f0*/  IMAD.IADD R4, R5, 0x1, -R0 ;  /* 0x0000000105047824 */ /* 0x000fe200078e0a00 */
[----:B------:R-:W-:-:S05]  /*0400*/  LEA.HI R3, R3, R2, RZ, 0x2 ;  /* 0x0000000203037211 */ /* 0x000fca00078f10ff */
[----:B------:R-:W-:Y:S01]  /*0410*/  VOTEU.ALL UP0, P0 ;  /* 0x00000000003f7886 */ /* 0x000fe20000000000 */
[----:B------:R-:W-:Y:S01]  /*0420*/  LOP3.LUT R3, R3, 0xfffffffc, RZ, 0xc0, !PT ;  /* 0xfffffffc03037812 */ /* 0x000fe200078ec0ff */
[----:B------:R-:W-:-:S03]  /*0430*/  VOTEU.ALL UP1, P1 ;  /* 0x00000000003f7886 */ /* 0x000fc60000820000 */
[----:B------:R-:W0:Y:S01]  /*0440*/  @!UP0 S2UR UR7, SR_CgaCtaId ;  /* 0x00000000000789c3 */ /* 0x000e220000008800 */
[----:B------:R-:W-:Y:S01]  /*0450*/  @!UP0 UMOV UR6, 0x400 ;  /* 0x0000040000068882 */ /* 0x000fe20000000000 */
[----:B------:R-:W-:-:S04]  /*0460*/  @!UP0 UIADD3 UR4, -UR4, 0x100000, URZ ;  /* 0x0010000004048890 */ /* 0x000fc8000fffe13f */
[----:B------:R-:W-:Y:S02]  /*0470*/  @!UP0 USHF.L.U32 UR5, UR4, 0xb, URZ ;  /* 0x0000000b04058899 */ /* 0x000fe4000800063f */
[----:B------:R-:W-:Y:S01]  /*0480*/  @!UP0 USHF.L.U32 UR4, UR4, 0x1, URZ ;  /* 0x0000000104048899 */ /* 0x000fe2000800063f */
[----:B------:R-:W-:Y:S01]  /*0490*/  IMAD.IADD R14, R2, 0x1, -R3 ;  /* 0x00000001020e7824 */ /* 0x000fe200078e0a03 */
[----:B------:R-:W-:Y:S01]  /*04a0*/  @!UP1 UMOV UR9, 0x400 ;  /* 0x0000040000099882 */ /* 0x000fe20000000000 */
[----:B------:R-:W-:Y:S01]  /*04b0*/  VOTEU.ALL UP2, P1 ;  /* 0x00000000003f7886 */ /* 0x000fe20000840000 */
[----:B------:R-:W-:Y:S01]  /*04c0*/  VOTEU.ALL UP3, P1 ;  /* 0x00000000003f7886 */ /* 0x000fe20000860000 */
[----:B------:R-:W-:Y:S01]  /*04d0*/  VOTEU.ALL UP4, P1 ;  /* 0x00000000003f7886 */ /* 0x000fe20000880000 */
[----:B------:R-:W1:Y:S01]  /*04e0*/  @!UP1 S2UR UR10, SR_CgaCtaId ;  /* 0x00000000000a99c3 */ /* 0x000e620000008800 */
[----:B------:R-:W-:Y:S01]  /*04f0*/  VOTEU.ALL UP5, P1 ;  /* 0x00000000003f7886 */ /* 0x000fe200008a0000 */
[----:B0-----:R-:W-:-:S02]  /*0500*/  @!UP0 ULEA UR8, UR7, UR6, 0x18 ;  /* 0x0000000607088291 */ /* 0x001fc4000f8ec03f */
[----:B------:R-:W-:-:S04]  /*0510*/  @!UP1 UIADD3 UR6, -UR11, 0x100000, URZ ;  /* 0x001000000b069890 */ /* 0x000fc8000fffe13f */
[----:B------:R-:W-:Y:S02]  /*0520*/  @!UP1 USHF.L.U32 UR7, UR6, 0xb, URZ ;  /* 0x0000000b06079899 */ /* 0x000fe4000800063f */
[----:B------:R-:W-:Y:S01]  /*0530*/  @!UP1 USHF.L.U32 UR6, UR6, 0x1, URZ ;  /* 0x0000000106069899 */ /* 0x000fe2000800063f */
[----:B------:R-:W-:Y:S01]  /*0540*/  VOTEU.ALL UP0, P0 ;  /* 0x00000000003f7886 */ /* 0x000fe20000000000 */
[----:B-1----:R-:W-:Y:S01]  /*0550*/  @!UP1 ULEA UR9, UR10, UR9, 0x18 ;  /* 0x000000090a099291 */ /* 0x002fe2000f8ec03f */
[----:B------:R-:W-:Y:S02]  /*0560*/  VOTEU.ALL UP1, P0 ;  /* 0x00000000003f7886 */ /* 0x000fe40000020000 */
[----:B------:R-:W-:Y:S01]  /*0570*/  ULDC.64 UR10, c[0x0][0x598] ;  /* 0x00016600000a7ab9 */ /* 0x000fe20000000a00 */
[----:B------:R-:W-:Y:S01]  /*0580*/  ISETP.NE.AND P0, PT, R14, 0x3, PT ;  /* 0x000000030e00780c */ /* 0x000fe20003f05270 */
[----:B------:R-:W0:Y:S02]  /*0590*/  FENCE.VIEW.ASYNC.S ;  /* 0x00000000000073c6 */ /* 0x000e240000000000 */
[----:B0-----:R0:W3:Y:S01]  /*05a0*/  @!UP0 SYNCS.EXCH.64 URZ, [UR8+0x60], UR4 ;  /* 0x00006004083f85b2 */ /* 0x0010e20008000100 */
[----:B------:R-:W-:-:S02]  /*05b0*/  ISETP.NE.U32.AND P1, PT, RZ, UR10, PT ;  /* 0x0000000aff007c0c */ /* 0x000fc4000bf25070 */
[----:B------:R-:W-:Y:S02]  /*05c0*/  ISETP.EQ.OR P0, PT, R14, RZ, !P0 ;  /* 0x000000ff0e00720c */ /* 0x000fe40004702670 */
[----:B------:R-:W-:Y:S02]  /*05d0*/  ISETP.NE.AND.EX P1, PT, RZ, UR11, PT, P1 ;  /* 0x0000000bff007c0c */ /* 0x000fe4000bf25310 */
[----:B------:R-:W-:-:S04]  /*05e0*/  ISETP.EQ.AND P0, PT, R7, RZ, P0 ;  /* 0x000000ff0700720c */ /* 0x000fc80000702270 */
[----:B------:R-:W-:-:S04]  /*05f0*/  SEL R23, RZ, 0x1, !P0 ;  /* 0x00000001ff177807 */ /* 0x000fc80004000000 */
[----:B------:R-:W-:Y:S01]  /*0600*/  SEL R23, R23, 0x2, P3 ;  /* 0x0000000217177807 */ /* 0x000fe20001800000 */
[----:B------:R0:W3:Y:S01]  /*0610*/  @!UP1 SYNCS.EXCH.64 URZ, [UR8+0x68], UR4 ;  /* 0x00006804083f95b2 */ /* 0x0000e20008000100 */
[----:B------:R-:W-:Y:S01]  /*0620*/  NOP ;  /* 0x0000000000007918 */ /* 0x000fe20000000000 */
[----:B------:R0:W3:Y:S01]  /*0630*/  @!UP2 SYNCS.EXCH.64 URZ, [UR9+0x40], UR6 ;  /* 0x00004006093fa5b2 */ /* 0x0000e20008000100 */
[----:B------:R0:W3:Y:S01]  /*0640*/  @!UP3 SYNCS.EXCH.64 URZ, [UR9+0x48], UR6 ;  /* 0x00004806093fb5b2 */ /* 0x0000e20008000100 */
[----:B------:R0:W3:Y:S01]  /*0650*/  @!UP4 SYNCS.EXCH.64 URZ, [UR9+0x50], UR6 ;  /* 0x00005006093fc5b2 */ /* 0x0000e20008000100 */
[----:B------:R0:W3:Y:S01]  /*0660*/  @!UP5 SYNCS.EXCH.64 URZ, [UR9+0x58], UR6 ;  /* 0x00005806093fd5b2 */ /* 0x0000e20008000100 */
[----:B------:R-:W-:Y:S01]  /*0670*/  NOP ;  /* 0x0000000000007918 */ /* 0x000fe20000000000 */
[----:B---34-:R-:W-:Y:S06]  /*0680*/  BAR.SYNC.DEFER_BLOCKING 0x0 ;  /* 0x0000000000007b1d */ /* 0x018fec0000010000 */
[----:B0-----:R-:W-:Y:S05]  /*0690*/  @!P1 BRA `(.L_x_3) ;  /* 0x00000000001c9947 */ /* 0x001fea0003800000 */
[----:B------:R-:W0:Y:S02]  /*06a0*/  LDC.64 R2, c[0x0][0x598] ;  /* 0x00016600ff027b82 */ /* 0x000e240000000a00 */
[----:B0-----:R-:W2:Y:S02]  /*06b0*/  LDG.E.64 R2, desc[UR36][R2.64] ;  /* 0x0000002402027981 */ /* 0x001ea4000c1e1b00 */
[----:B--2---:R-:W-:-:S04]  /*06c0*/  ISETP.NE.U32.AND P0, PT, R2, RZ, PT ;  /* 0x000000ff0200720c */ /* 0x004fc80003f05070 */
[----:B------:R-:W-:-:S13]  /*06d0*/  ISETP.NE.AND.EX P0, PT, R3, RZ, PT, P0 ;  /* 0x000000ff0300720c */ /* 0x000fda0003f05300 */
[----:B------:R-:W-:Y:S05]  /*06e0*/  @!P0 BRA `(.L_x_3) ;  /* 0x0000000000088947 */ /* 0x000fea0003800000 */
[----:B------:R1:W5:Y:S01]  /*06f0*/  LD.E R88, desc[UR36][R2.64] ;  /* 0x0000002402587980 */ /* 0x000362000c101900 */
[----:B------:R-:W-:Y:S05]  /*0700*/  BRA `(.L_x_4) ;  /* 0x0000000000247947 */ /* 0x000fea0003800000 */
.L_x_3:
[----:B------:R-:W-:Y:S02]  /*0710*/  ULDC.64 UR4, c[0x0][0x588] ;  /* 0x0001620000047ab9 */ /* 0x000fe40000000a00 */
[----:B------:R-:W-:-:S04]  /*0720*/  ISETP.NE.U32.AND P0, PT, RZ, UR4, PT ;  /* 0x00000004ff007c0c */ /* 0x000fc8000bf05070 */
[----:B------:R-:W-:-:S13]  /*0730*/  ISETP.NE.AND.EX P0, PT, RZ, UR5, PT, P0 ;  /* 0x00000005ff007c0c */ /* 0x000fda000bf05300 */
[----:B------:R-:W-:Y:S05]  /*0740*/  @!P0 BRA `(.L_x_5) ;  /* 0x00000000000c8947 */ /* 0x000fea0003800000 */
[----:B------:R-:W0:Y:S02]  /*0750*/  LDC.64 R88, c[0x0][0x588] ;  /* 0x00016200ff587b82 */ /* 0x000e240000000a00 */
[----:B0-----:R0:W5:Y:S01]  /*0760*/  LDG.E R88, desc[UR36][R88.64] ;  /* 0x0000002458587981 */ /* 0x001162000c1e1900 */
[----:B------:R-:W-:Y:S05]  /*0770*/  BRA `(.L_x_4) ;  /* 0x0000000000087947 */ /* 0x000fea0003800000 */
.L_x_5:
[----:B------:R-:W-:Y:S02]  /*0780*/  ULDC UR4, c[0x0][0x580] ;  /* 0x0001600000047ab9 */ /* 0x000fe40000000800 */
[----:B------:R-:W-:-:S07]  /*0790*/  IMAD.U32 R88, RZ, RZ, UR4 ;  /* 0x00000004ff587e24 */ /* 0x000fce000f8e00ff */
.L_x_4:
[----:B------:R-:W-:Y:S02]  /*07a0*/  ULDC.64 UR4, c[0x0][0x5a0] ;  /* 0x0001680000047ab9 */ /* 0x000fe40000000a00 */
[----:B------:R-:W-:-:S04]  /*07b0*/  ISETP.NE.U32.AND P0, PT, RZ, UR4, PT ;  /* 0x00000004ff007c0c */ /* 0x000fc8000bf05070 */
[----:B------:R-:W-:-:S13]  /*07c0*/  ISETP.NE.AND.EX P0, PT, RZ, UR5, PT, P0 ;  /* 0x00000005ff007c0c */ /* 0x000fda000bf05300 */
[----:B------:R-:W-:Y:S05]  /*07d0*/  @!P0 BRA `(.L_x_6) ;  /* 0x00000000001c8947 */ /* 0x000fea0003800000 */
[----:B-1----:R-:W1:Y:S02]  /*07e0*/  LDC.64 R2, c[0x0][0x5a0] ;  /* 0x00016800ff027b82 */ /* 0x002e640000000a00 */
[----:B-1----:R-:W2:Y:S02]  /*07f0*/  LDG.E.64 R2, desc[UR36][R2.64] ;  /* 0x0000002402027981 */ /* 0x002ea4000c1e1b00 */
[----:B--2---:R-:W-:-:S04]  /*0800*/  ISETP.NE.U32.AND P0, PT, R2, RZ, PT ;  /* 0x000000ff0200720c */ /* 0x004fc80003f05070 */
[----:B------:R-:W-:-:S13]  /*0810*/  ISETP.NE.AND.EX P0, PT, R3, RZ, PT, P0 ;  /* 0x000000ff0300720c */ /* 0x000fda0003f05300 */
[----:B------:R-:W-:Y:S05]  /*0820*/  @!P0 BRA `(.L_x_6) ;  /* 0x0000000000088947 */ /* 0x000fea0003800000 */
[----:B0-----:R2:W5:Y:S01]  /*0830*/  LD.E R89, desc[UR36][R2.64] ;  /* 0x0000002402597980 */ /* 0x001562000c101900 */
[----:B------:R-:W-:Y:S05]  /*0840*/  BRA `(.L_x_7) ;  /* 0x0000000000247947 */ /* 0x000fea0003800000 */
.L_x_6:
[----:B------:R-:W-:Y:S02]  /*0850*/  ULDC.64 UR4, c[0x0][0x590] ;  /* 0x0001640000047ab9 */ /* 0x000fe40000000a00 */
[----:B------:R-:W-:-:S04]  /*0860*/  ISETP.NE.U32.AND P0, PT, RZ, UR4, PT ;  /* 0x00000004ff007c0c */ /* 0x000fc8000bf05070 */
[----:B------:R-:W-:-:S13]  /*0870*/  ISETP.NE.AND.EX P0, PT, RZ, UR5, PT, P0 ;  /* 0x00000005ff007c0c */ /* 0x000fda000bf05300 */
[----:B------:R-:W-:Y:S05]  /*0880*/  @!P0 BRA `(.L_x_8) ;  /* 0x00000000000c8947 */ /* 0x000fea0003800000 */
[----:B-1----:R-:W0:Y:S02]  /*0890*/  LDC.64 R2, c[0x0][0x590] ;  /* 0x00016400ff027b82 */ /* 0x002e240000000a00 */
[----:B0-----:R0:W5:Y:S01]  /*08a0*/  LDG.E R89, desc[UR36][R2.64] ;  /* 0x0000002402597981 */ /* 0x001162000c1e1900 */
[----:B------:R-:W-:Y:S05]  /*08b0*/  BRA `(.L_x_7) ;  /* 0x0000000000087947 */ /* 0x000fea0003800000 */
.L_x_8:
[----:B------:R-:W-:Y:S02]  /*08c0*/  ULDC UR4, c[0x0][0x584] ;  /* 0x0001610000047ab9 */ /* 0x000fe40000000800 */
[----:B0-----:R-:W-:-:S07]  /*08d0*/  IMAD.U32 R89, RZ, RZ, UR4 ;  /* 0x00000004ff597e24 */ /* 0x001fce000f8e00ff */
.L_x_7:
[----:B012---:R-:W0:Y:S01]  /*08e0*/  LDC R2, c[0x0][0x65c] ;  /* 0x00019700ff027b82 */ /* 0x007e220000000800 */
[----:B------:R-:W1:Y:S01]  /*08f0*/  S2R R15, SR_CTAID.Y ;  /* 0x00000000000f7919 */ /* 0x000e620000002600 */
[----:B------:R-:W-:Y:S01]  /*0900*/  ULDC UR6, c[0x0][0x28c] ;  /* 0x0000a30000067ab9 */ /* 0x000fe20000000800 */
[----:B------:R-:W-:Y:S01]  /*0910*/  ISETP.NE.AND P0, PT, R7, 0x2, PT ;  /* 0x000000020700780c */ /* 0x000fe20003f05270 */
[----:B------:R-:W-:Y:S01]  /*0920*/  UIADD3 UR6, UR6, 0x7f, URZ ;  /* 0x0000007f06067890 */ /* 0x000fe2000fffe03f */
[----:B------:R-:W2:Y:S01]  /*0930*/  S2R R6, SR_CTAID.X ;  /* 0x0000000000067919 */ /* 0x000ea20000002500 */
[----:B------:R-:W-:Y:S01]  /*0940*/  UMOV UR38, URZ ;  /* 0x0000003f00267c82 */ /* 0x000fe20008000000 */
[----:B------:R-:W-:Y:S01]  /*0950*/  UMOV UR39, URZ ;  /* 0x0000003f00277c82 */ /* 0x000fe20008000000 */
[----:B------:R-:W-:Y:S01]  /*0960*/  USHF.R.S32.HI UR7, URZ, 0x1f, UR6 ;  /* 0x0000001f3f077899 */ /* 0x000fe20008011406 */
[----:B------:R-:W-:-:S03]  /*0970*/  ULDC.64 UR8, c[0x0][0x650] ;  /* 0x0001940000087ab9 */ /* 0x000fc60000000a00 */
[----:B------:R-:W-:-:S04]  /*0980*/  ULEA.HI UR7, UR7, UR6, URZ, 0x7 ;  /* 0x0000000607077291 */ /* 0x000fc8000f8f383f */
[----:B------:R-:W-:Y:S01]  /*0990*/  USHF.R.S32.HI UR40, URZ, 0x7, UR7 ;  /* 0x000000073f287899 */ /* 0x000fe20008011407 */
[----:B0-----:R-:W-:-:S13]  /*09a0*/  ISETP.NE.AND P1, PT, R2, 0x1, PT ;  /* 0x000000010200780c */ /* 0x001fda0003f25270 */
[----:B------:R-:W2:Y:S01]  /*09b0*/  @P1 LDC R17, c[0x0][0x10] ;  /* 0x00000400ff111b82 */ /* 0x000ea20000000800 */
[----:B-1----:R-:W-:Y:S02]  /*09c0*/  @P1 IMAD.MOV.U32 R8, RZ, RZ, R15 ;  /* 0x000000ffff081224 */ /* 0x002fe400078e000f */
[----:B------:R-:W-:Y:S02]  /*09d0*/  @P1 IMAD.MOV.U32 R9, RZ, RZ, RZ ;  /* 0x000000ffff091224 */ /* 0x000fe400078e00ff */
[----:B------:R-:W-:-:S03]  /*09e0*/  @P1 IMAD.MOV.U32 R7, RZ, RZ, RZ ;  /* 0x000000ffff071224 */ /* 0x000fc600078e00ff */
[----:B------:R-:W0:Y:S01]  /*09f0*/  @!P1 LDC R3, c[0x0][0xc] ;  /* 0x00000300ff039b82 */ /* 0x000e220000000800 */
[----:B------:R-:W-:Y:S01]  /*0a00*/  ULDC UR4, c[0x0][0xc] ;  /* 0x0000030000047ab9 */ /* 0x000fe20000000800 */
[----:B------:R-:W-:Y:S02]  /*0a10*/  ULDC UR5, c[0x0][0x10] ;  /* 0x0000040000057ab9 */ /* 0x000fe40000000800 */
[----:B------:R-:W-:-:S04]  /*0a20*/  UIMAD.WIDE.U32 UR4, UR4, UR5, URZ ;  /* 0x00000005040472a5 */ /* 0x000fc8000f8e003f */
[----:B------:R-:W1:Y:S01]  /*0a30*/  LDC R0, c[0x0][0x14] ;  /* 0x00000500ff007b82 */ /* 0x000e620000000800 */
[----:B--2---:R-:W-:-:S04]  /*0a40*/  @P1 IMAD.WIDE.U32 R16, R6, R17, R8 ;  /* 0x0000001106101225 */ /* 0x004fc800078e0008 */
[----:B------:R-:W-:Y:S02]  /*0a50*/  @P1 IMAD.IADD R17, R17, 0x1, R7 ;  /* 0x0000000111111824 */ /* 0x000fe400078e0207 */
[----:B------:R-:W-:Y:S02]  /*0a60*/  IMAD.MOV.U32 R7, RZ, RZ, RZ ;  /* 0x000000ffff077224 */ /* 0x000fe400078e00ff */
[----:B0-----:R-:W-:-:S04]  /*0a70*/  @!P1 IMAD.WIDE.U32 R8, R3, R15, R6 ;  /* 0x0000000f03089225 */ /* 0x001fc800078e0006 */
[----:B------:R-:W-:Y:S02]  /*0a80*/  @!P1 IMAD.MOV.U32 R16, RZ, RZ, R8 ;  /* 0x000000ffff109224 */ /* 0x000fe400078e0008 */
[----:B-1----:R-:W-:-:S04]  /*0a90*/  IMAD.WIDE.U32 R10, R0, UR4, RZ ;  /* 0x00000004000a7c25 */ /* 0x002fc8000f8e00ff */
[----:B------:R-:W-:Y:S01]  /*0aa0*/  IMAD R3, R0, UR5, RZ ;  /* 0x0000000500037c24 */ /* 0x000fe2000f8e02ff */
[----:B------:R0:W-:Y:S01]  /*0ab0*/  STL.64 [R1], R10 ;  /* 0x0000000a01007387 */ /* 0x0001e20000100a00 */
[----:B------:R-:W-:Y:S02]  /*0ac0*/  @!P1 IMAD.MOV.U32 R17, RZ, RZ, R9 ;  /* 0x000000ffff119224 */ /* 0x000fe400078e0009 */
[----:B------:R-:W-:Y:S01]  /*0ad0*/  IMAD.IADD R0, R11, 0x1, R3 ;  /* 0x000000010b007824 */ /* 0x000fe200078e0203 */
[----:B------:R-:W-:Y:S06]  /*0ae0*/  @P0 BRA `(.L_x_9) ;  /* 0x0000000000200947 */ /* 0x000fec0003800000 */
[----:B------:R-:W-:Y:S01]  /*0af0*/  UISETP.GE.U32.AND UP0, UPT, UR40, 0x3, UPT ;  /* 0x000000032800788c */ /* 0x000fe2000bf06070 */
[----:B------:R-:W-:Y:S01]  /*0b00*/  IADD3 R16, P0, R16, R10, RZ ;  /* 0x0000000a10107210 */ /* 0x000fe20007f1e0ff */
[----:B------:R-:W-:Y:S01]  /*0b10*/  UIMAD.WIDE.U32 UR4, UR40, -0x55555555, URZ ;  /* 0xaaaaaaab280478a5 */ /* 0x000fe2000f8e003f */
[----:B------:R-:W-:-:S03]  /*0b20*/  UMOV UR39, URZ ;  /* 0x0000003f00277c82 */ /* 0x000fc60008000000 */
[----:B------:R-:W-:Y:S01]  /*0b30*/  USHF.R.U32.HI UR4, URZ, 0x1, UR5 ;  /* 0x000000013f047899 */ /* 0x000fe20008011605 */
[----:B------:R-:W-:-:S03]  /*0b40*/  IMAD.X R17, R0, 0x1, R17, P0 ;  /* 0x0000000100117824 */ /* 0x000fc600000e0611 */
[----:B------:R-:W-:Y:S02]  /*0b50*/  UIMAD UR38, UR4, -0x3, UR40 ;  /* 0xfffffffd042678a4 */ /* 0x000fe4000f8e0228 */
[----:B------:R-:W-:-:S12]  /*0b60*/  @UP0 ULOP3.LUT UR39, UR4, 0x1, URZ, 0xc0, !UPT ;  /* 0x0000000104270892 */ /* 0x000fd8000f8ec03f */
.L_x_9:
[----:B------:R-:W-:Y:S01]  /*0b70*/  ISETP.GE.U32.AND P0, PT, R16, UR8, PT ;  /* 0x0000000810007c0c */ /* 0x000fe2000bf06070 */
[----:B------:R-:W-:Y:S01]  /*0b80*/  IMAD.MOV.U32 R22, RZ, RZ, -0x1 ;  /* 0xffffffffff167424 */ /* 0x000fe200078e00ff */
[----:B------:R-:W-:Y:S01]  /*0b90*/  PRMT R3, RZ, 0x7610, R3 ;  /* 0x00007610ff037816 */ /* 0x000fe20000000003 */
[----:B------:R-:W-:Y:S01]  /*0ba0*/  IMAD.MOV.U32 R19, RZ, RZ, -0x1 ;  /* 0xffffffffff137424 */ /* 0x000fe200078e00ff */
[----:B------:R-:W-:Y:S01]  /*0bb0*/  ISETP.GE.U32.AND.EX P0, PT, R17, UR9, PT, P0 ;  /* 0x0000000911007c0c */ /* 0x000fe2000bf06100 */
[----:B------:R-:W-:-:S12]  /*0bc0*/  IMAD.MOV.U32 R18, RZ, RZ, -0x1 ;  /* 0xffffffffff127424 */ /* 0x000fd800078e00ff */
[----:B------:R-:W-:Y:S05]  /*0bd0*/  @P0 BRA `(.L_x_10) ;  /* 0x0000000400580947 */ /* 0x000fea0003800000 */
[----:B------:R-:W1:Y:S01]  /*0be0*/  LDC.64 R20, c[0x0][0x628] ;  /* 0x00018a00ff147b82 */ /* 0x000e620000000a00 */
[----:B------:R-:W-:Y:S02]  /*0bf0*/  IMAD.MOV.U32 R8, RZ, RZ, R16 ;  /* 0x000000ffff087224 */ /* 0x000fe400078e0010 */
[----:B------:R-:W-:-:S05]  /*0c00*/  IMAD.MOV.U32 R9, RZ, RZ, R17 ;  /* 0x000000ffff097224 */ /* 0x000fca00078e0011 */
[----:B------:R-:W2:Y:S08]  /*0c10*/  LDC R18, c[0x0][0x630] ;  /* 0x00018c00ff127b82 */ /* 0x000eb00000000800 */
[----:B------:R-:W3:Y:S01]  /*0c20*/  LDC.64 R24, c[0x0][0x620] ;  /* 0x00018800ff187b82 */ /* 0x000ee20000000a00 */
[----:B-1----:R-:W-:-:S04]  /*0c30*/  ISETP.NE.U32.AND P0, PT, R20, RZ, PT ;  /* 0x000000ff1400720c */ /* 0x002fc80003f05070 */
[----:B------:R-:W-:-:S13]  /*0c40*/  ISETP.NE.AND.EX P0, PT, R21, RZ, PT, P0 ;  /* 0x000000ff1500720c */ /* 0x000fda0003f05300 */
[----:B--23--:R-:W-:Y:S05]  /*0c50*/  @!P0 BRA `(.L_x_11) ;  /* 0x0000000000288947 */ /* 0x00cfea0003800000 */
[----:B------:R-:W1:Y:S02]  /*0c60*/  LDC R3, c[0x0][0x634] ;  /* 0x00018d00ff037b82 */ /* 0x000e640000000800 */
[----:B-1----:R-:W-:-:S05]  /*0c70*/  IADD3 R3, P0, R16, R3, RZ ;  /* 0x0000000310037210 */ /* 0x002fca0007f1e0ff */
[----:B------:R-:W-:-:S04]  /*0c80*/  IMAD.X R19, RZ, RZ, R17, P0 ;  /* 0x000000ffff137224 */ /* 0x000fc800000e0611 */
[----:B------:R-:W-:-:S04]  /*0c90*/  IMAD.WIDE.U32 R8, R19, R20, RZ ;  /* 0x0000001413087225 */ /* 0x000fc800078e00ff */
[----:B0-----:R-:W-:-:S04]  /*0ca0*/  IMAD.WIDE.U32 R10, P0, R3, R21, R8 ;  /* 0x00000015030a7225 */ /* 0x001fc80007800008 */
[----:B------:R-:W-:-:S04]  /*0cb0*/  IMAD.WIDE.U32 R8, R3, R20, RZ ;  /* 0x0000001403087225 */ /* 0x000fc800078e00ff */
[----:B------:R-:W-:Y:S01]  /*0cc0*/  IMAD.X R13, RZ, RZ, RZ, P0 ;  /* 0x000000ffff0d7224 */ /* 0x000fe200000e06ff */
[----:B------:R-:W-:Y:S01]  /*0cd0*/  IADD3 RZ, P0, R9, R10, RZ ;  /* 0x0000000a09ff7210 */ /* 0x000fe20007f1e0ff */
[----:B------:R-:W-:-:S04]  /*0ce0*/  IMAD.MOV.U32 R12, RZ, RZ, R11 ;  /* 0x000000ffff0c7224 */ /* 0x000fc800078e000b */
[----:B------:R-:W-:-:S08]  /*0cf0*/  IMAD.WIDE.U32.X R8, R19, R21, R12, P0 ;  /* 0x0000001513087225 */ /* 0x000fd000000e040c */
.L_x_11:
[-CC-:B------:R-:W-:Y:S01]  /*0d00*/  SHF.R.U64 R30, R8, R18.reuse, R9.reuse ;  /* 0x00000012081e7219 */ /* 0x180fe20000001209 */
[----:B------:R-:W1:Y:S01]  /*0d10*/  LDC R12, c[0x0][0x618] ;  /* 0x00018600ff0c7b82 */ /* 0x000e620000000800 */
[----:B------:R-:W-:Y:S01]  /*0d20*/  SHF.R.U32.HI R7, RZ, R18, R9 ;  /* 0x00000012ff077219 */ /* 0x000fe20000011609 */
[----:B------:R-:W-:Y:S01]  /*0d30*/  ULDC UR4, c[0x0][0x150] ;  /* 0x0000540000047ab9 */ /* 0x000fe20000000800 */
[----:B0-----:R-:W-:Y:S02]  /*0d40*/  IADD3 R11, P0, RZ, -R30, RZ ;  /* 0x8000001eff0b7210 */ /* 0x001fe40007f1e0ff */
[----:B------:R-:W-:-:S03]  /*0d50*/  I2FP.F32.U32 R3, R6 ;  /* 0x0000000600037245 */ /* 0x000fc60000201000 */
[----:B------:R-:W0:Y:S01]  /*0d60*/  LDC.64 R26, c[0x0][0x640] ;  /* 0x00019000ff1a7b82 */ /* 0x000e220000000a00 */
[----:B------:R-:W-:Y:S02]  /*0d70*/  IMAD.X R13, RZ, RZ, ~R7, P0 ;  /* 0x000000ffff0d7224 */ /* 0x000fe400000e0e07 */
[----:B------:R-:W-:Y:S01]  /*0d80*/  FMUL R3, R3, UR4 ;  /* 0x0000000403037c20 */ /* 0x000fe20008400000 */
[----:B------:R-:W-:Y:S01]  /*0d90*/  IMAD.WIDE.U32 R8, R11, R24, R16 ;  /* 0x000000180b087225 */ /* 0x000fe200078e0010 */
[----:B------:R-:W-:-:S03]  /*0da0*/  ULDC UR4, c[0x0][0x154] ;  /* 0x0000550000047ab9 */ /* 0x000fc60000000800 */
[----:B------:R-:W-:Y:S01]  /*0db0*/  IMAD R10, R13, R24, RZ ;  /* 0x000000180d0a7224 */ /* 0x000fe200078e02ff */
[----:B------:R-:W2:Y:S01]  /*0dc0*/  LDC R7, c[0x0][0x144] ;  /* 0x00005100ff077b82 */ /* 0x000ea20000000800 */
[----:B------:R-:W3:Y:S02]  /*0dd0*/  F2I.U32.TRUNC.NTZ R3, R3 ;  /* 0x0000000300037305 */ /* 0x000ee4000020f000 */
[----:B------:R-:W-:-:S04]  /*0de0*/  IMAD R11, R11, R25, R10 ;  /* 0x000000190b0b7224 */ /* 0x000fc800078e020a */
[----:B------:R-:W-:Y:S01]  /*0df0*/  IMAD.IADD R9, R9, 0x1, R11 ;  /* 0x0000000109097824 */ /* 0x000fe200078e020b */
[----:B------:R-:W4:Y:S01]  /*0e00*/  LDC R18, c[0x0][0x608] ;  /* 0x00018200ff127b82 */ /* 0x000f220000000800 */
[----:B------:R-:W-:-:S03]  /*0e10*/  IMAD.MOV.U32 R11, RZ, RZ, -0x1 ;  /* 0xffffffffff0b7424 */ /* 0x000fc600078e00ff */
[-C--:B-1----:R-:W-:Y:S02]  /*0e20*/  SHF.R.U64 R22, R8, R12.reuse, R9 ;  /* 0x0000000c08167219 */ /* 0x082fe40000001209 */
[----:B------:R-:W-:Y:S02]  /*0e30*/  I2FP.F32.U32 R8, R15 ;  /* 0x0000000f00087245 */ /* 0x000fe40000201000 */
[----:B------:R-:W1:Y:S01]  /*0e40*/  LDC R24, c[0x0][0x658] ;  /* 0x00019600ff187b82 */ /* 0x000e620000000800 */
[----:B0-----:R-:W-:Y:S01]  /*0e50*/  ISETP.NE.U32.AND P0, PT, R26, RZ, PT ;  /* 0x000000ff1a00720c */ /* 0x001fe20003f05070 */
[----:B---3--:R-:W-:Y:S01]  /*0e60*/  IMAD.MOV R10, RZ, RZ, -R3 ;  /* 0x000000ffff0a7224 */ /* 0x008fe200078e0a03 */
[----:B------:R-:W-:Y:S01]  /*0e70*/  SHF.R.U32.HI R9, RZ, R12, R9 ;  /* 0x0000000cff097219 */ /* 0x000fe20000011609 */
[----:B------:R-:W-:Y:S01]  /*0e80*/  FMUL R8, R8, UR4 ;  /* 0x0000000408087c20 */ /* 0x000fe20008400000 */
[----:B------:R-:W-:-:S03]  /*0e90*/  ISETP.NE.AND.EX P0, PT, R27, RZ, PT, P0 ;  /* 0x000000ff1b00720c */ /* 0x000fc60003f05300 */
[----:B------:R-:W0:Y:S01]  /*0ea0*/  LDC R20, c[0x0][0x148] ;  /* 0x00005200ff147b82 */ /* 0x000e220000000800 */
[----:B--2---:R-:W-:-:S07]  /*0eb0*/  IMAD R3, R7, R10, R6 ;  /* 0x0000000a07037224 */ /* 0x004fce00078e0206 */
[----:B------:R-:W2:Y:S01]  /*0ec0*/  LDC R21, c[0x0][0x600] ;  /* 0x00018000ff157b82 */ /* 0x000ea20000000800 */
[-CC-:B----4-:R-:W-:Y:S02]  /*0ed0*/  SHF.R.U64 R32, R22, R18.reuse, R9.reuse ;  /* 0x0000001216207219 */ /* 0x190fe40000001209 */
[----:B------:R-:W-:Y:S01]  /*0ee0*/  SHF.R.U32.HI R7, RZ, R18, R9 ;  /* 0x00000012ff077219 */ /* 0x000fe20000011609 */
[----:B------:R-:W-:Y:S01]  /*0ef0*/  IMAD.MOV.U32 R9, RZ, RZ, 0x1 ;  /* 0x00000001ff097424 */ /* 0x000fe200078e00ff */
[----:B------:R3:W4:Y:S03]  /*0f00*/  F2I.U32.TRUNC.NTZ R18, R8 ;  /* 0x0000000800127305 */ /* 0x000726000020f000 */
[----:B------:R-:W0:Y:S01]  /*0f10*/  LDC R25, c[0x0][0x648] ;  /* 0x00019200ff197b82 */ /* 0x000e220000000800 */
[-C--:B-1----:R-:W-:Y:S02]  /*0f20*/  SHF.L.U32 R6, R11, R24.reuse, RZ ;  /* 0x000000180b067219 */ /* 0x082fe400000006ff */
[----:B------:R-:W-:-:S02]  /*0f30*/  SHF.R.U64 R34, R32, R24, R7 ;  /* 0x0000001820227219 */ /* 0x000fc40000001207 */
[----:B------:R-:W-:Y:S02]  /*0f40*/  LOP3.LUT R13, RZ, R6, RZ, 0x33, !PT ;  /* 0x00000006ff0d7212 */ /* 0x000fe400078e33ff */
[-C--:B------:R-:W-:Y:S01]  /*0f50*/  SHF.R.U32.HI R7, RZ, R24.reuse, R7 ;  /* 0x00000018ff077219 */ /* 0x080fe20000011607 */
[----:B------:R-:W1:Y:S01]  /*0f60*/  LDC R29, c[0x0][0x638] ;  /* 0x00018e00ff1d7b82 */ /* 0x000e620000000800 */
[----:B------:R-:W-:Y:S01]  /*0f70*/  SHF.L.U32 R12, R9, R24, RZ ;  /* 0x00000018090c7219 */ /* 0x000fe200000006ff */
[----:B------:R-:W-:-:S06]  /*0f80*/  IMAD.MOV.U32 R6, RZ, RZ, R34 ;  /* 0x000000ffff067224 */ /* 0x000fcc00078e0022 */
[----:B------:R-:W0:Y:S01]  /*0f90*/  LDC R28, c[0x0][0x610] ;  /* 0x00018400ff1c7b82 */ /* 0x000e220000000800 */
[----:B---34-:R-:W-:Y:S05]  /*0fa0*/  @!P0 BRA `(.L_x_12) ;  /* 0x0000000000288947 */ /* 0x018fea0003800000 */
[----:B------:R-:W3:Y:S02]  /*0fb0*/  LDC R11, c[0x0][0x64c] ;  /* 0x00019300ff0b7b82 */ /* 0x000ee40000000800 */
[----:B---3--:R-:W-:-:S05]  /*0fc0*/  IADD3 R11, P0, R34, R11, RZ ;  /* 0x0000000b220b7210 */ /* 0x008fca0007f1e0ff */
[----:B------:R-:W-:-:S04]  /*0fd0*/  IMAD.X R19, RZ, RZ, R7, P0 ;  /* 0x000000ffff137224 */ /* 0x000fc800000e0607 */
[----:B------:R-:W-:-:S04]  /*0fe0*/  IMAD.WIDE.U32 R6, R19, R26, RZ ;  /* 0x0000001a13067225 */ /* 0x000fc800078e00ff */
[----:B------:R-:W-:-:S04]  /*0ff0*/  IMAD.WIDE.U32 R8, P0, R11, R27, R6 ;  /* 0x0000001b0b087225 */ /* 0x000fc80007800006 */
[----:B------:R-:W-:-:S04]  /*1000*/  IMAD.WIDE.U32 R6, R11, R26, RZ ;  /* 0x0000001a0b067225 */ /* 0x000fc800078e00ff */
[----:B------:R-:W-:Y:S01]  /*1010*/  IMAD.X R11, RZ, RZ, RZ, P0 ;  /* 0x000000ffff0b7224 */ /* 0x000fe200000e06ff */
[----:B------:R-:W-:Y:S01]  /*1020*/  IADD3 RZ, P0, R7, R8, RZ ;  /* 0x0000000807ff7210 */ /* 0x000fe20007f1e0ff */
[----:B------:R-:W-:-:S04]  /*1030*/  IMAD.MOV.U32 R10, RZ, RZ, R9 ;  /* 0x000000ffff0a7224 */ /* 0x000fc800078e0009 */
[----:B------:R-:W-:-:S08]  /*1040*/  IMAD.WIDE.U32.X R6, R19, R27, R10, P0 ;  /* 0x0000001b13067225 */ /* 0x000fd000000e040a */
.L_x_12:
[----:B0-----:R-:W-:Y:S01]  /*1050*/  SHF.R.U64 R6, R6, R25, R7 ;  /* 0x0000001906067219 */ /* 0x001fe20000001207 */
[----:B--2---:R-:W-:Y:S01]  /*1060*/  VIADD R7, R21, 0xffffffff ;  /* 0xffffffff15077836 */ /* 0x004fe20000000000 */
[----:B------:R-:W-:Y:S01]  /*1070*/  LOP3.LUT R13, R32, R13, RZ, 0xc0, !PT ;  /* 0x0000000d200d7212 */ /* 0x000fe200078ec0ff */
[----:B------:R-:W-:Y:S02]  /*1080*/  IMAD.MOV R18, RZ, RZ, -R18 ;  /* 0x000000ffff127224 */ /* 0x000fe400078e0a12 */
[----:B------:R-:W-:Y:S01]  /*1090*/  IMAD.MOV R8, RZ, RZ, -R6 ;  /* 0x000000ffff087224 */ /* 0x000fe200078e0a06 */
[----:B------:R-:W-:Y:S01]  /*10a0*/  LOP3.LUT R7, R22, R7, RZ, 0xc0, !PT ;  /* 0x0000000716077212 */ /* 0x000fe200078ec0ff */
[----:B------:R-:W-:Y:S02]  /*10b0*/  IMAD R12, R12, R6, R13 ;  /* 0x000000060c0c7224 */ /* 0x000fe400078e020d */
[----:B------:R-:W-:Y:S02]  /*10c0*/  @P1 IMAD R3, R20, R18, R15 ;  /* 0x0000001214031224 */ /* 0x000fe400078e020f */
[----:B-1----:R-:W-:-:S02]  /*10d0*/  IMAD R6, R8, R29, R34 ;  /* 0x0000001d08067224 */ /* 0x002fc400078e0222 */
[----:B------:R-:W-:Y:S02]  /*10e0*/  IMAD R22, R12, R28, R3 ;  /* 0x0000001c0c167224 */ /* 0x000fe400078e0203 */
[----:B------:R-:W-:Y:S02]  /*10f0*/  IMAD R7, R6, R21, R7 ;  /* 0x0000001506077224 */ /* 0x000fe400078e0207 */
[----:B------:R-:W-:Y:S02]  /*1100*/  IMAD.MOV.U32 R3, RZ, RZ, 0x1 ;  /* 0x00000001ff037424 */ /* 0x000fe400078e00ff */
[----:B------:R-:W-:Y:S01]  /*1110*/  IMAD.MOV.U32 R18, RZ, RZ, R30 ;  /* 0x000000ffff127224 */ /* 0x000fe200078e001e */
[----:B------:R-:W-:Y:S02]  /*1120*/  SEL R19, R7, R22, !P1 ;  /* 0x0000001607137207 */ /* 0x000fe40004800000 */
[----:B------:R-:W-:-:S07]  /*1130*/  SEL R22, R22, R7, !P1 ;  /* 0x0000000716167207 */ /* 0x000fce0004800000 */
.L_x_10:
[----:B------:R-:W-:Y:S05]  /*1140*/  @!P2 BRA `(.L_x_13) ;  /* 0x00000048001ca947 */ /* 0x000fea0003800000 */
[----:B------:R-:W-:-:S13]  /*1150*/  ISETP.GT.U32.AND P0, PT, R31, 0x1, PT ;  /* 0x000000011f00780c */ /* 0x000fda0003f04070 */
[----:B------:R-:W-:Y:S05]  /*1160*/  @P0 EXIT ;  /* 0x000000000000094d */ /* 0x000fea0003800000 */
.L_x_14:
[----:B------:R-:W-:-:S08]  /*1170*/  NOP ;  /* 0x0000000000007918 */ /* 0x000fd00000000000 */
[----:B------:R-:W1:Y:S02]  /*1180*/  USETMAXREG.TRY_ALLOC.CTAPOOL UP0, 0xe8 ;  /* 0x000000e8000079c8 */ /* 0x000e640008000600 */
[----:B-1----:R-:W-:-:S13]  /*1190*/  PLOP3.LUT P0, PT, PT, PT, UP0, 0x80, 0x0 ;  /* 0x000000000000781c */ /* 0x002fda0003f0f008 */
[----:B------:R-:W-:Y:S05]  /*11a0*/  @!P0 BRA `(.L_x_14) ;  /* 0xfffffffc00f08947 */ /* 0x000fea000383ffff */
[----:B------:R-:W-:-:S13]  /*11b0*/  LOP3.LUT P0, RZ, R3, 0xff, RZ, 0xc0, !PT ;  /* 0x000000ff03ff7812 */ /* 0x000fda000780c0ff */
[----:B------:R-:W-:Y:S05]  /*11c0*/  @!P0 EXIT ;  /* 0x000000000000894d */ /* 0x000fea0003800000 */
[----:B------:R-:W2:Y:S01]  /*11d0*/  LDL.64 R8, [R1] ;  /* 0x0000000001087983 */ /* 0x000ea20000100a00 */
[----:B------:R-:W-:Y:S01]  /*11e0*/  SHF.R.S32.HI R3, RZ, 0x1f, R4 ;  /* 0x0000001fff037819 */ /* 0x000fe20000011404 */
[----:B------:R-:W1:Y:S01]  /*11f0*/  S2UR UR4, SR_CgaCtaId ;  /* 0x00000000000479c3 */ /* 0x000e620000008800 */
[----:B------:R-:W-:Y:S02]  /*1200*/  UISETP.LT.AND UP0, UPT, UR40, 0x1, UPT ;  /* 0x000000012800788c */ /* 0x000fe4000bf01270 */
[CC--:B------:R-:W-:Y:S01]  /*1210*/  LEA.HI R5, R3.reuse, R4.reuse, RZ, 0x2 ;  /* 0x0000000403057211 */ /* 0x0c0fe200078f10ff */
[----:B------:R-:W-:Y:S01]  /*1220*/  UIADD3 UR5, UR43, -0x1, URZ ;  /* 0xffffffff2b057890 */ /* 0x000fe2000fffe03f */
[----:B------:R-:W-:Y:S01]  /*1230*/  LEA.HI R3, R3, R4, RZ, 0x5 ;  /* 0x0000000403037211 */ /* 0x000fe200078f28ff */
[----:B------:R-:W-:Y:S01]  /*1240*/  USEL UR42, UR40, 0x1, UP0 ;  /* 0x00000001282a7887 */ /* 0x000fe20008000000 */
[--C-:B------:R-:W-:Y:S01]  /*1250*/  SHF.R.S32.HI R90, RZ, 0x2, R5.reuse ;  /* 0x00000002ff5a7819 */ /* 0x100fe20000011405 */
[----:B------:R-:W3:Y:S01]  /*1260*/  LDC R94, c[0x0][0x658] ;  /* 0x00019600ff5e7b82 */ /* 0x000ee20000000800 */
[----:B------:R-:W-:Y:S01]  /*1270*/  SHF.R.S32.HI R7, RZ, 0x1f, R5 ;  /* 0x0000001fff077819 */ /* 0x000fe20000011405 */
[----:B------:R-:W-:Y:S01]  /*1280*/  UMOV UR41, 0x400 ;  /* 0x0000040000297882 */ /* 0x000fe20000000000 */
[----:B------:R-:W-:Y:S01]  /*1290*/  SHF.R.S32.HI R3, RZ, 0x5, R3 ;  /* 0x00000005ff037819 */ /* 0x000fe20000011403 */
[----:B------:R-:W-:Y:S01]  /*12a0*/  UISETP.NE.AND UP0, UPT, UR5, URZ, UPT ;  /* 0x0000003f0500728c */ /* 0x000fe2000bf05270 */
[----:B------:R-:W-:Y:S01]  /*12b0*/  LEA.HI R7, R7, R90, RZ, 0x3 ;  /* 0x0000005a07077211 */ /* 0x000fe200078f18ff */
[----:B------:R-:W-:Y:S01]  /*12c0*/  ULDC UR6, c[0x0][0x284] ;  /* 0x0000a10000067ab9 */ /* 0x000fe20000000800 */
[----:B------:R-:W-:Y:S01]  /*12d0*/  LOP3.LUT R5, R5, 0xfffffffc, RZ, 0xc0, !PT ;  /* 0xfffffffc05057812 */ /* 0x000fe200078ec0ff */
[----:B------:R-:W4:Y:S01]  /*12e0*/  LDC R6, c[0x0][0x288] ;  /* 0x0000a200ff067b82 */ /* 0x000f220000000800 */
[----:B------:R-:W-:Y:S01]  /*12f0*/  LOP3.LUT R7, R7, 0xfffffff8, RZ, 0xc0, !PT ;  /* 0xfffffff807077812 */ /* 0x000fe200078ec0ff */
[----:B------:R-:W-:-:S02]  /*1300*/  USHF.L.U32 UR45, UR40, 0x1, URZ ;  /* 0x00000001282d7899 */ /* 0x000fc4000800063f */
[----:B------:R-:W-:Y:S01]  /*1310*/  IMAD.IADD R5, R4, 0x1, -R5 ;  /* 0x0000000104057824 */ /* 0x000fe200078e0a05 */
[----:B------:R-:W-:Y:S01]  /*1320*/  UIADD3 UR42, -UR42, UR40, URZ ;  /* 0x000000282a2a7290 */ /* 0x000fe2000fffe13f */
[----:B------:R-:W-:Y:S02]  /*1330*/  IMAD.IADD R90, R90, 0x1, -R7 ;  /* 0x000000015a5a7824 */ /* 0x000fe400078e0a07 */
[----:B------:R-:W0:Y:S01]  /*1340*/  LDC R97, c[0x0][0x600] ;  /* 0x00018000ff617b82 */ /* 0x000e220000000800 */
[----:B-1----:R-:W-:Y:S01]  /*1350*/  ULEA UR41, UR4, UR41, 0x18 ;  /* 0x0000002904297291 */ /* 0x002fe2000f8ec03f */
[--C-:B------:R-:W-:Y:S01]  /*1360*/  IMAD R99, R3, -0x10, -R90.reuse ;  /* 0xfffffff003637824 */ /* 0x100fe200078e0a5a */
[--C-:B------:R-:W-:Y:S01]  /*1370*/  SHF.R.S32.HI R91, RZ, 0x1f, R90.reuse ;  /* 0x0000001fff5b7819 */ /* 0x100fe2000001145a */
[----:B------:R-:W-:Y:S01]  /*1380*/  USHF.L.U32 UR4, UR5, 0x3, URZ ;  /* 0x0000000305047899 */ /* 0x000fe2000800063f */
[----:B------:R-:W-:Y:S01]  /*1390*/  IMAD.MOV.U32 R7, RZ, RZ, 0x1 ;  /* 0x00000001ff077424 */ /* 0x000fe200078e00ff */
[----:B------:R-:W-:Y:S01]  /*13a0*/  USEL UR5, URZ, 0x1, UP0 ;  /* 0x000000013f057887 */ /* 0x000fe20008000000 */
[----:B------:R-:W-:Y:S01]  /*13b0*/  IMAD.SHL.U32 R92, R5, 0x2, RZ ;  /* 0x00000002055c7824 */ /* 0x000fe200078e00ff */
[----:B------:R-:W-:Y:S01]  /*13c0*/  UIADD3 UR46, UR41, 0x40, URZ ;  /* 0x00000040292e7890 */ /* 0x000fe2000fffe03f */
[----:B------:R-:W-:Y:S01]  /*13d0*/  IMAD.WIDE R90, R3, 0x10, R90 ;  /* 0x00000010035a7825 */ /* 0x000fe200078e025a */
[----:B------:R-:W-:-:S02]  /*13e0*/  ULOP3.LUT UR4, UR4, 0x8, URZ, 0xc0, !UPT ;  /* 0x0000000804047892 */ /* 0x000fc4000f8ec03f */
[----:B------:R-:W-:Y:S01]  /*13f0*/  SHF.R.S32.HI R93, RZ, 0x1f, R92 ;  /* 0x0000001fff5d7819 */ /* 0x000fe2000001145c */
[----:B------:R-:W-:Y:S01]  /*1400*/  IMAD.MOV.U32 R3, RZ, RZ, -0x1 ;  /* 0xffffffffff037424 */ /* 0x000fe200078e00ff */
[----:B------:R-:W-:Y:S01]  /*1410*/  ULEA UR43, UR43, UR46, 0x3 ;  /* 0x0000002e2b2b7291 */ /* 0x000fe2000f8e183f */
[----:B------:R-:W-:Y:S01]  /*1420*/  IMAD.U32 R101, RZ, RZ, UR5 ;  /* 0x00000005ff657e24 */ /* 0x000fe2000f8e00ff */
[----:B------:R-:W-:Y:S01]  /*1430*/  ULOP3.LUT UR47, UR4, 0x8, URZ, 0x3c, !UPT ;  /* 0x00000008042f7892 */ /* 0x000fe2000f8e3c3f */
[----:B----4-:R-:W-:Y:S01]  /*1440*/  IMAD R95, R5, -0x2, R6 ;  /* 0xfffffffe055f7824 */ /* 0x010fe200078e0206 */
[-C--:B---3--:R-:W-:Y:S01]  /*1450*/  SHF.L.U32 R3, R3, R94.reuse, RZ ;  /* 0x0000005e03037219 */ /* 0x088fe200000006ff */
[----:B------:R-:W-:Y:S01]  /*1460*/  VIADD R99, R99, UR6 ;  /* 0x0000000663637c36 */ /* 0x000fe20008000000 */
[----:B------:R-:W-:Y:S01]  /*1470*/  SHF.L.U32 R94, R7, R94, RZ ;  /* 0x0000005e075e7219 */ /* 0x000fe200000006ff */
[----:B------:R-:W-:Y:S01]  /*1480*/  ULOP3.LUT UR44, UR4, 0x18, URZ, 0x3c, !UPT ;  /* 0x00000018042c7892 */ /* 0x000fe2000f8e3c3f */
[----:B------:R-:W-:Y:S01]  /*1490*/  LOP3.LUT R98, RZ, R3, RZ, 0x33, !PT ;  /* 0x00000003ff627212 */ /* 0x000fe200078e33ff */
[----:B0-----:R-:W-:Y:S01]  /*14a0*/  VIADD R97, R97, 0xffffffff ;  /* 0xffffffff61617836 */ /* 0x001fe20000000000 */
[----:B--2---:R-:W-:-:S09]  /*14b0*/  SHF.L.U64.HI R96, R8, 0x1, R0 ;  /* 0x0000000108607819 */ /* 0x004fd20000010200 */
.L_x_166:
[----:B------:R-:W-:-:S04]  /*14c0*/  SHF.L.U32 R0, R101, 0x1f, RZ ;  /* 0x0000001f65007819 */ /* 0x000fc800000006ff */
[----:B------:R-:W0:Y:S02]  /*14d0*/  SYNCS.PHASECHK.TRANS64.TRYWAIT P0, [UR43+-0x8], R0 ;  /* 0xfffff800ff0075a7 */ /* 0x000e24000800016b */
[----:B01--4-:R-:W-:Y:S05]  /*14e0*/  @!P0 BRA `(.L_x_15) ;  /* 0x0000005000f88947 */ /* 0x013fea0003800000 */
.L_x_187:
[----:B------:R-:W-:Y:S02]  /*14f0*/  ULDC UR4, c[0x0][0x28c] ;  /* 0x0000a30000047ab9 */ /* 0x000fe40000000800 */
[----:B------:R-:W-:-:S13]  /*1500*/  ISETP.LT.AND P0, PT, RZ, UR4, PT ;  /* 0x00000004ff007c0c */ /* 0x000fda000bf01270 */
[----:B------:R-:W-:Y:S05]  /*1510*/  @P0 BRA `(.L_x_16) ;  /* 0x0000000000400947 */ /* 0x000fea0003800000 */
[----:B0-----:R-:W-:Y:S01]  /*1520*/  MOV R0, 0x0 ;  /* 0x0000000000007802 */ /* 0x001fe20000000f00 */
[----:B------:R-:W-:Y:S01]  /*1530*/  ULDC.64 UR4, c[0x4][0x68] ;  /* 0x01001a0000047ab9 */ /* 0x000fe20000000a00 */
[----:B------:R-:W-:Y:S01]  /*1540*/  ULDC.64 UR6, c[0x4][0x8] ;  /* 0x0100020000067ab9 */ /* 0x000fe20000000a00 */
[----:B------:R-:W-:Y:S01]  /*1550*/  IMAD.U32 R4, RZ, RZ, UR4 ;  /* 0x00000004ff047e24 */ /* 0x000fe2000f8e00ff */
[----:B------:R0:W1:Y:S01]  /*1560*/  LDC.64 R14, c[0x4][R0] ;  /* 0x01000000000e7b82 */ /* 0x0000620000000a00 */
[----:B------:R-:W-:Y:S01]  /*1570*/  IMAD.U32 R5, RZ, RZ, UR5 ;  /* 0x00000005ff057e24 */ /* 0x000fe2000f8e00ff */
[----:B------:R-:W-:Y:S01]  /*1580*/  ULDC.64 UR4, c[0x4][0x70] ;  /* 0x01001c0000047ab9 */ /* 0x000fe20000000a00 */
[----:B------:R-:W-:Y:S02]  /*1590*/  IMAD.U32 R10, RZ, RZ, UR6 ;  /* 0x00000006ff0a7e24 */ /* 0x000fe4000f8e00ff */
[----:B------:R-:W-:Y:S02]  /*15a0*/  IMAD.U32 R6, RZ, RZ, UR4 ;  /* 0x00000004ff067e24 */ /* 0x000fe4000f8e00ff */
[----:B------:R-:W-:-:S02]  /*15b0*/  IMAD.U32 R7, RZ, RZ, UR5 ;  /* 0x00000005ff077e24 */ /* 0x000fc4000f8e00ff */
[----:B------:R-:W-:Y:S02]  /*15c0*/  IMAD.U32 R11, RZ, RZ, UR7 ;  /* 0x00000007ff0b7e24 */ /* 0x000fe4000f8e00ff */
[----:B------:R-:W-:Y:S02]  /*15d0*/  IMAD.MOV.U32 R8, RZ, RZ, 0x1e1 ;  /* 0x000001e1ff087424 */ /* 0x000fe400078e00ff */
[----:B------:R-:W-:Y:S02]  /*15e0*/  IMAD.MOV.U32 R12, RZ, RZ, 0x1 ;  /* 0x00000001ff0c7424 */ /* 0x000fe400078e00ff */
[----:B0-----:R-:W-:-:S07]  /*15f0*/  IMAD.MOV.U32 R13, RZ, RZ, RZ ;  /* 0x000000ffff0d7224 */ /* 0x001fce00078e00ff */
[----:B------:R-:W-:-:S07]  /*1600*/  LEPC R20, `(.L_x_16) ;  /* 0x000000001014794e */ /* 0x000fce0000000000 */
[----:B-1---5:R-:W-:Y:S05]  /*1610*/  CALL.ABS.NOINC R14 ;  /* 0x000000000e007343 */ /* 0x022fea0003c00000 */
.L_x_16:
[----:B0-----:R-:W-:-:S04]  /*1620*/  LOP3.LUT R0, R23, 0x1, RZ, 0xfc, !PT ;  /* 0x0000000117007812 */ /* 0x001fc800078efcff */
[----:B------:R-:W-:-:S13]  /*1630*/  ISETP.NE.AND P0, PT, R0, 0x3, PT ;  /* 0x000000030000780c */ /* 0x000fda0003f05270 */
[----:B------:R-:W-:Y:S05]  /*1640*/  @!P0 BRA `(.L_x_17) ;  /* 0x0000000000048947 */ /* 0x000fea0003800000 */
[----:B------:R-:W-:Y:S01]  /*1650*/  BPT.TRAP 0x1 ;  /* 0x000000040000795c */ /* 0x000fe20000300000 */
.L_x_17:
[----:B------:R-:W-:Y:S02]  /*1660*/  IMAD.U32 R3, RZ, RZ, UR38 ;  /* 0x00000026ff037e24 */ /* 0x000fe4000f8e00ff */
[----:B------:R-:W-:-:S03]  /*1670*/  IMAD.U32 R0, RZ, RZ, UR39 ;  /* 0x00000027ff007e24 */ /* 0x000fc6000f8e00ff */
[----:B------:R-:W-:Y:S02]  /*1680*/  LEA R3, R3, UR41, 0x3 ;  /* 0x0000002903037c11 */ /* 0x000fe4000f8e18ff */
[----:B------:R-:W-:-:S04]  /*1690*/  SHF.L.U32 R0, R0, 0x1f, RZ ;  /* 0x0000001f00007819 */ /* 0x000fc800000006ff */
[----:B------:R0:W1:Y:S01]  /*16a0*/  SYNCS.PHASECHK.TRANS64.TRYWAIT P1, [R3+URZ], R0 ;  /* 0x00000000030075a7 */ /* 0x000062000802017f */
[----:B------:R-:W-:Y:S05]  /*16b0*/  @!P0 BRA `(.L_x_18) ;  /* 0x0000000000048947 */ /* 0x000fea0003800000 */
[----:B------:R-:W-:Y:S01]  /*16c0*/  BPT.TRAP 0x1 ;  /* 0x000000040000795c */ /* 0x000fe20000300000 */
.L_x_18:
[----:B------:R-:W-:-:S05]  /*16d0*/  IMAD.U32 R4, RZ, RZ, UR42 ;  /* 0x0000002aff047e24 */ /* 0x000fca000f8e00ff */
[----:B------:R-:W-:Y:S01]  /*16e0*/  ISETP.GE.AND P2, PT, R4, 0x1, PT ;  /* 0x000000010400780c */ /* 0x000fe20003f46270 */
[----:B-1----:R-:W-:-:S12]  /*16f0*/  @P1 BRA `(.L_x_19) ;  /* 0x0000000000081947 */ /* 0x002fd80003800000 */
[----:B------:R-:W1:Y:S02]  /*1700*/  SYNCS.PHASECHK.TRANS64.TRYWAIT P1, [R3+URZ], R0 ;  /* 0x00000000030075a7 */ /* 0x000e64000802017f */
[----:B-1----:R-:W-:Y:S05]  /*1710*/  @!P1 BRA `(.L_x_20) ;  /* 0x0000005000849947 */ /* 0x002fea0003800000 */
.L_x_19:
[----:B------:R-:W-:Y:S05]  /*1720*/  WARPSYNC.ALL ;  /* 0x0000000000007948 */ /* 0x000fea0003800000 */
[----:B------:R-:W-:Y:S01]  /*1730*/  UIADD3 UR4, UR41, 0x100, URZ ;  /* 0x0000010029047890 */ /* 0x000fe2000fffe03f */
[----:B------:R-:W-:Y:S01]  /*1740*/  WARPGROUP.ARRIVE ;  /* 0x00000000000079c5 */ /* 0x000fe20000000000 */
[----:B------:R-:W-:Y:S02]  /*1750*/  UIADD3 UR5, UR41, 0x6100, URZ ;  /* 0x0000610029057890 */ /* 0x000fe4000fffe03f */
[----:B------:R-:W-:Y:S02]  /*1760*/  USHF.R.U32.HI UR4, URZ, 0x4, UR4 ;  /* 0x000000043f047899 */ /* 0x000fe40008011604 */
[----:B------:R-:W-:-:S02]  /*1770*/  USHF.R.U32.HI UR5, URZ, 0x4, UR5 ;  /* 0x000000043f057899 */ /* 0x000fc40008011605 */
[----:B------:R-:W-:Y:S02]  /*1780*/  ULOP3.LUT UR4, UR4, 0x3fff, URZ, 0xc0, !UPT ;  /* 0x00003fff04047892 */ /* 0x000fe4000f8ec03f */
[----:B------:R-:W-:Y:S02]  /*1790*/  ULOP3.LUT UR5, UR5, 0x3fff, URZ, 0xc0, !UPT ;  /* 0x00003fff05057892 */ /* 0x000fe4000f8ec03f */
[----:B------:R-:W-:Y:S02]  /*17a0*/  ULOP3.LUT UR8, UR4, 0x10000, URZ, 0xfc, !UPT ;  /* 0x0001000004087892 */ /* 0x000fe4000f8efc3f */
[----:B------:R-:W-:Y:S02]  /*17b0*/  ULOP3.LUT UR9, UR5, 0x10000, URZ, 0xfc, !UPT ;  /* 0x0001000005097892 */ /* 0x000fe4000f8efc3f */
[----:B------:R-:W-:Y:S02]  /*17c0*/  ULEA UR10, UR38, UR8, 0x9 ;  /* 0x00000008260a7291 */ /* 0x000fe4000f8e483f */
[----:B------:R-:W-:Y:S01]  /*17d0*/  ULEA UR11, UR38, UR9, 0xa ;  /* 0x00000009260b7291 */ /* 0x000fe2000f8e503f */
[----:B------:R-:W-:Y:S01]  /*17e0*/  UMOV UR5, 0x40000040 ;  /* 0x4000004000057882 */ /* 0x000fe20000000000 */
[----:B------:R-:W-:-:S03]  /*17f0*/  UMOV UR7, 0x40000040 ;  /* 0x4000004000077882 */ /* 0x000fc60000000000 */
[----:B------:R-:W-:Y:S02]  /*1800*/  UMOV UR4, UR10 ;  /* 0x0000000a00047c82 */ /* 0x000fe40008000000 */
[----:B------:R-:W-:Y:S02]  /*1810*/  UMOV UR6, UR11 ;  /* 0x0000000b00067c82 */ /* 0x000fe40008000000 */
[----:B------:R-:W-:Y:S01]  /*1820*/  IGMMA.64x128x32.S8.S8 R24, gdesc[UR4], RZ, !UPT, gsb0 ;  /* 0x03600000041879f1 */ /* 0x000fe2000c0410ff */
[----:B------:R-:W-:Y:S02]  /*1830*/  UIADD3 UR4, UR10, 0x2, URZ ;  /* 0x000000020a047890 */ /* 0x000fe4000fffe03f */
[----:B------:R-:W-:Y:S01]  /*1840*/  UIADD3 UR6, UR11, 0x2, URZ ;  /* 0x000000020b067890 */ /* 0x000fe2000fffe03f */
[----:B------:R-:W-:Y:S01]  /*1850*/  UMOV UR5, 0x40000040 ;  /* 0x4000004000057882 */ /* 0x000fe20000000000 */
[----:B------:R-:W-:Y:S01]  /*1860*/  UMOV UR7, 0x40000040 ;  /* 0x4000004000077882 */ /* 0x000fe20000000000 */
[----:B------:R-:W-:-:S02]  /*1870*/  WARPGROUP.DEPBAR.LE gsb0, 0x0 ;  /* 0x00008000000079c5 */ /* 0x000fc40000010000 */
[----:B------:R-:W-:-:S06]  /*1880*/  WARPGROUP.ARRIVE ;  /* 0x00000000000079c5 */ /* 0x000fcc0000000000 */
[----:B------:R-:W-:Y:S01]  /*1890*/  IGMMA.64x128x32.S8.S8 R24, gdesc[UR4], R24, gsb0 ;  /* 0x03600000041879f1 */ /* 0x000fe20008041018 */
[----:B------:R-:W-:Y:S02]  /*18a0*/  UIADD3 UR4, UR10, 0x4, URZ ;  /* 0x000000040a047890 */ /* 0x000fe4000fffe03f */
[----:B------:R-:W-:Y:S01]  /*18b0*/  UIADD3 UR6, UR11, 0x4, URZ ;  /* 0x000000040b067890 */ /* 0x000fe2000fffe03f */
[----:B------:R-:W-:Y:S01]  /*18c0*/  UMOV UR5, 0x40000040 ;  /* 0x4000004000057882 */ /* 0x000fe20000000000 */
[----:B------:R-:W-:Y:S01]  /*18d0*/  UMOV UR7, 0x40000040 ;  /* 0x4000004000077882 */ /* 0x000fe20000000000 */
[----:B------:R-:W-:Y:S02]  /*18e0*/  WARPGROUP.DEPBAR.LE gsb0, 0x0 ;  /* 0x00008000000079c5 */ /* 0x000fe40000010000 */
        /* <DEDUP_REMOVED lines=8> */
[----:B------:R-:W-:Y:S03]  /*1970*/  IGMMA.64x128x32.S8.S8 R24, gdesc[UR4], R24, gsb0 ;  /* 0x03600000041879f1 */ /* 0x000fe60008041018 */
[----:B------:R-:W-:Y:S02]  /*1980*/  WARPGROUP.DEPBAR.LE gsb0, 0x0 ;  /* 0x00008000000079c5 */ /* 0x000fe40000010000 */
[----:B------:R-:W-:Y:S05]  /*1990*/  @!P2 BRA `(.L_x_21) ;  /* 0x000000040010a947 */ /* 0x000fea0003800000 */
[----:B------:R-:W-:Y:S01]  /*19a0*/  UIADD3 UR4, UR38, 0x1, URZ ;  /* 0x0000000126047890 */ /* 0x000fe2000fffe03f */
[----:B01----:R-:W-:Y:S01]  /*19b0*/  IMAD.U32 R0, RZ, RZ, UR42 ;  /* 0x0000002aff007e24 */ /* 0x003fe2000f8e00ff */
[----:B------:R-:W-:Y:S02]  /*19c0*/  UMOV UR11, UR38 ;  /* 0x00000026000b7c82 */ /* 0x000fe40008000000 */
[----:B------:R-:W-:-:S04]  /*19d0*/  UISETP.NE.AND UP0, UPT, UR4, 0x3, UPT ;  /* 0x000000030400788c */ /* 0x000fc8000bf05270 */
[----:B------:R-:W-:Y:S02]  /*19e0*/  USEL UR5, URZ, 0x1, UP0 ;  /* 0x000000013f057887 */ /* 0x000fe40008000000 */
[----:B------:R-:W-:Y:S02]  /*19f0*/  USEL UR10, UR4, URZ, UP0 ;  /* 0x0000003f040a7287 */ /* 0x000fe40008000000 */
[----:B------:R-:W-:-:S06]  /*1a00*/  ULOP3.LUT UR5, UR39, UR5, URZ, 0x3c, !UPT ;  /* 0x0000000527057292 */ /* 0x000fcc000f8e3c3f */
[----:B------:R-:W-:-:S07]  /*1a10*/  IMAD.U32 R5, RZ, RZ, UR5 ;  /* 0x00000005ff057e24 */ /* 0x000fce000f8e00ff */
.L_x_28:
[----:B01----:R-:W-:Y:S05]  /*1a20*/  @!P0 BRA `(.L_x_22) ;  /* 0x0000000000048947 */ /* 0x003fea0003800000 */
[----:B------:R-:W-:Y:S01]  /*1a30*/  BPT.TRAP 0x1 ;  /* 0x000000040000795c */ /* 0x000fe20000300000 */
.L_x_22:
[----:B------:R-:W-:Y:S01]  /*1a40*/  ULEA UR4, UR10, UR41, 0x3 ;  /* 0x000000290a047291 */ /* 0x000fe2000f8e183f */
[----:B------:R-:W-:-:S08]  /*1a50*/  SHF.L.U32 R3, R5, 0x1f, RZ ;  /* 0x0000001f05037819 */ /* 0x000fd000000006ff */
[----:B------:R0:W1:Y:S01]  /*1a60*/  SYNCS.PHASECHK.TRANS64.TRYWAIT P1, [UR4], R3 ;  /* 0x00000003ff0075a7 */ /* 0x0000620008020144 */
[----:B------:R-:W-:Y:S05]  /*1a70*/  @!P0 BRA `(.L_x_23) ;  /* 0x0000000000048947 */ /* 0x000fea0003800000 */
[----:B------:R-:W-:Y:S01]  /*1a80*/  BPT.TRAP 0x1 ;  /* 0x000000040000795c */ /* 0x000fe20000300000 */
.L_x_23:
[----:B-1----:R-:W-:Y:S05]  /*1a90*/  @P1 BRA `(.L_x_24) ;  /* 0x0000000000081947 */ /* 0x002fea0003800000 */
[----:B------:R-:W1:Y:S02]  /*1aa0*/  SYNCS.PHASECHK.TRANS64.TRYWAIT P1, [UR4], R3 ;  /* 0x00000003ff0075a7 */ /* 0x000e640008020144 */
[----:B-1----:R-:W-:Y:S05]  /*1ab0*/  @!P1 BRA `(.L_x_25) ;  /* 0x0000004c00b09947 */ /* 0x002fea0003800000 */
.L_x_24:
[----:B------:R-:W-:Y:S01]  /*1ac0*/  ULEA UR12, UR10, UR8, 0x9 ;  /* 0x000000080a0c7291 */ /* 0x000fe2000f8e483f */
[----:B------:R-:W-:Y:S01]  /*1ad0*/  WARPGROUP.ARRIVE ;  /* 0x00000000000079c5 */ /* 0x000fe20000000000 */
[----:B------:R-:W-:Y:S01]  /*1ae0*/  ULEA UR13, UR10, UR9, 0xa ;  /* 0x000000090a0d7291 */ /* 0x000fe2000f8e503f */
[----:B------:R-:W-:Y:S01]  /*1af0*/  UMOV UR5, 0x40000040 ;  /* 0x4000004000057882 */ /* 0x000fe20000000000 */
[----:B------:R-:W-:-:S03]  /*1b00*/  UMOV UR7, 0x40000040 ;  /* 0x4000004000077882 */ /* 0x000fc60000000000 */
[----:B------:R-:W-:Y:S02]  /*1b10*/  UMOV UR4, UR12 ;  /* 0x0000000c00047c82 */ /* 0x000fe40008000000 */
[----:B------:R-:W-:Y:S02]  /*1b20*/  UMOV UR6, UR13 ;  /* 0x0000000d00067c82 */ /* 0x000fe40008000000 */
[----:B------:R-:W-:Y:S01]  /*1b30*/  IGMMA.64x128x32.S8.S8 R24, gdesc[UR4], R24, gsb0 ;  /* 0x03600000041879f1 */ /* 0x000fe20008041018 */
        /* <DEDUP_REMOVED lines=23> */
[----:B------:R-:W-:Y:S01]  /*1cb0*/  BPT.TRAP 0x1 ;  /* 0x000000040000795c */ /* 0x000fe20000300000 */
.L_x_26:
[----:B------:R-:W-:Y:S01]  /*1cc0*/  ULEA UR4, UR11, UR41, 0x3 ;  /* 0x000000290b047291 */ /* 0x000fe2000f8e183f */
[----:B------:R-:W-:-:S03]  /*1cd0*/  ISETP.GT.U32.AND P1, PT, R23, 0x1, PT ;  /* 0x000000011700780c */ /* 0x000fc60003f24070 */
[----:B------:R-:W-:-:S04]  /*1ce0*/  UIADD3 UR4, UR4, 0x18, URZ ;  /* 0x0000001804047890 */ /* 0x000fc8000fffe03f */
[----:B------:R-:W-:-:S09]  /*1cf0*/  UPRMT UR4, URZ, 0x654, UR4 ;  /* 0x000006543f047896 */ /* 0x000fd20008000004 */
[----:B------:R-:W-:Y:S01]  /*1d00*/  SYNCS.ARRIVE.TRANS64.RED.A1T0 RZ, [UR4], RZ ;  /* 0x000000ffffff79a7 */ /* 0x000fe20008100404 */
[----:B------:R-:W-:Y:S05]  /*1d10*/  @P1 BRA `(.L_x_27) ;  /* 0x0000000000041947 */ /* 0x000fea0003800000 */
[----:B------:R-:W-:Y:S01]  /*1d20*/  BPT.TRAP 0x1 ;  /* 0x000000040000795c */ /* 0x000fe20000300000 */
.L_x_27:
[----:B------:R-:W-:Y:S01]  /*1d30*/  UIADD3 UR10, UR10, 0x1, URZ ;  /* 0x000000010a0a7890 */ /* 0x000fe2000fffe03f */
[C---:B------:R-:W-:Y:S01]  /*1d40*/  ISETP.GT.AND P1, PT, R0.reuse, 0x1, PT ;  /* 0x000000010000780c */ /* 0x040fe20003f24270 */
[----:B------:R-:W-:Y:S01]  /*1d50*/  UIADD3 UR11, UR11, 0x1, URZ ;  /* 0x000000010b0b7890 */ /* 0x000fe2000fffe03f */
[----:B------:R-:W-:Y:S01]  /*1d60*/  VIADD R0, R0, 0xffffffff ;  /* 0xffffffff00007836 */ /* 0x000fe20000000000 */
[----:B------:R-:W-:Y:S02]  /*1d70*/  UISETP.NE.AND UP0, UPT, UR10, 0x3, UPT ;  /* 0x000000030a00788c */ /* 0x000fe4000bf05270 */
[----:B------:R-:W-:Y:S02]  /*1d80*/  UISETP.NE.AND UP1, UPT, UR11, 0x3, UPT ;  /* 0x000000030b00788c */ /* 0x000fe4000bf25270 */
[----:B------:R-:W-:Y:S02]  /*1d90*/  USEL UR4, URZ, 0x1, UP0 ;  /* 0x000000013f047887 */ /* 0x000fe40008000000 */
[----:B------:R-:W-:-:S02]  /*1da0*/  USEL UR10, UR10, URZ, UP0 ;  /* 0x0000003f0a0a7287 */ /* 0x000fc40008000000 */
[----:B------:R-:W-:Y:S02]  /*1db0*/  USEL UR11, UR11, URZ, UP1 ;  /* 0x0000003f0b0b7287 */ /* 0x000fe40008800000 */
[----:B------:R-:W-:Y:S01]  /*1dc0*/  LOP3.LUT R5, R5, UR4, RZ, 0x3c, !PT ;  /* 0x0000000405057c12 */ /* 0x000fe2000f8e3cff */
[----:B------:R-:W-:Y:S09]  /*1dd0*/  @P1 BRA `(.L_x_28) ;  /* 0xfffffffc00101947 */ /* 0x000ff2000383ffff */
.L_x_21:
[----:B01----:R-:W0:Y:S01]  /*1de0*/  LDC R0, c[0x0][0x28c] ;  /* 0x0000a300ff007b82 */ /* 0x003e220000000800 */
[----:B------:R-:W-:-:S04]  /*1df0*/  IMAD.U32 R3, RZ, RZ, UR47 ;  /* 0x0000002fff037e24 */ /* 0x000fc8000f8e00ff */
[----:B------:R1:W-:Y:S01]  /*1e00*/  SYNCS.ARRIVE.TRANS64.A1T0 RZ, [R3+UR46], RZ ;  /* 0x000000ff03ff79a7 */ /* 0x0003e2000810002e */
[----:B0-----:R-:W-:-:S13]  /*1e10*/  ISETP.GE.AND P1, PT, R0, 0x1, PT ;  /* 0x000000010000780c */ /* 0x001fda0003f26270 */
[----:B-1----:R-:W-:Y:S05]  /*1e20*/  @!P1 BRA `(.L_x_29) ;  /* 0x0000000000349947 */ /* 0x002fea0003800000 */
[----:B------:R-:W-:Y:S05]  /*1e30*/  @!P0 BRA `(.L_x_30) ;  /* 0x0000000000048947 */ /* 0x000fea0003800000 */
[----:B------:R-:W-:Y:S01]  /*1e40*/  BPT.TRAP 0x1 ;  /* 0x000000040000795c */ /* 0x000fe20000300000 */
.L_x_30:
[----:B------:R-:W-:Y:S01]  /*1e50*/  UIADD3 UR6, UR38, UR42, URZ ;  /* 0x0000002a26067290 */ /* 0x000fe2000fffe03f */
[----:B------:R-:W-:-:S03]  /*1e60*/  ISETP.GT.U32.AND P0, PT, R23, 0x1, PT ;  /* 0x000000011700780c */ /* 0x000fc60003f04070 */
[----:B------:R-:W-:-:S04]  /*1e70*/  UIMAD.WIDE.U32 UR4, UR6, -0x55555555, URZ ;  /* 0xaaaaaaab060478a5 */ /* 0x000fc8000f8e003f */
[----:B------:R-:W-:-:S04]  /*1e80*/  USHF.R.U32.HI UR4, URZ, 0x1, UR5 ;  /* 0x000000013f047899 */ /* 0x000fc80008011605 */
[----:B------:R-:W-:-:S04]  /*1e90*/  UIMAD UR6, UR4, -0x3, UR6 ;  /* 0xfffffffd040678a4 */ /* 0x000fc8000f8e0206 */
[----:B------:R-:W-:-:S04]  /*1ea0*/  ULEA UR6, UR6, UR41, 0x3 ;  /* 0x0000002906067291 */ /* 0x000fc8000f8e183f */
[----:B------:R-:W-:-:S04]  /*1eb0*/  UIADD3 UR6, UR6, 0x18, URZ ;  /* 0x0000001806067890 */ /* 0x000fc8000fffe03f */
[----:B------:R-:W-:-:S09]  /*1ec0*/  UPRMT UR6, URZ, 0x654, UR6 ;  /* 0x000006543f067896 */ /* 0x000fd20008000006 */
[----:B------:R-:W-:Y:S01]  /*1ed0*/  SYNCS.ARRIVE.TRANS64.RED.A1T0 RZ, [UR6], RZ ;  /* 0x000000ffffff79a7 */ /* 0x000fe20008100406 */
[----:B------:R-:W-:Y:S05]  /*1ee0*/  @P0 BRA `(.L_x_29) ;  /* 0x0000000000040947 */ /* 0x000fea0003800000 */
[----:B------:R-:W-:Y:S01]  /*1ef0*/  BPT.TRAP 0x1 ;  /* 0x000000040000795c */ /* 0x000fe20000300000 */
.L_x_29:
[----:B------:R-:W-:Y:S01]  /*1f00*/  SHF.L.U32 R3, R101, 0x1f, RZ ;  /* 0x0000001f65037819 */ /* 0x000fe200000006ff */
[----:B------:R-:W-:Y:S01]  /*1f10*/  UIADD3 UR38, UR38, UR45, URZ ;  /* 0x0000002d26267290 */ /* 0x000fe2000fffe03f */
[----:B------:R-:W-:Y:S01]  /*1f20*/  IMAD.SHL.U32 R0, R22, 0x40, RZ ;  /* 0x0000004016007824 */ /* 0x000fe200078e00ff */
[----:B------:R-:W-:Y:S01]  /*1f30*/  UISETP.GE.U32.AND UP1, UPT, UR45, 0x3, UPT ;  /* 0x000000032d00788c */ /* 0x000fe2000bf26070 */
[----:B------:R-:W0:Y:S01]  /*1f40*/  SYNCS.PHASECHK.TRANS64.TRYWAIT P0, [UR43+0x8], R3 ;  /* 0x00000803ff0075a7 */ /* 0x000e22000800016b */
[----:B------:R-:W-:-:S04]  /*1f50*/  UISETP.GT.U32.AND UP0, UPT, UR38, 0x2, UPT ;  /* 0x000000022600788c */ /* 0x000fc8000bf04070 */
[----:B------:R-:W-:-:S04]  /*1f60*/  UISETP.LT.U32.AND UP0, UPT, UR45, 0x3, UP0 ;  /* 0x000000032d00788c */ /* 0x000fc80008701070 */
[----:B------:R-:W-:Y:S02]  /*1f70*/  USEL UR6, URZ, 0x1, !UP0 ;  /* 0x000000013f067887 */ /* 0x000fe4000c000000 */
[----:B------:R-:W-:Y:S02]  /*1f80*/  @UP1 UIMAD.WIDE.U32 UR4, UR38, -0x55555555, URZ ;  /* 0xaaaaaaab260418a5 */ /* 0x000fe4000f8e003f */
[----:B------:R-:W-:Y:S02]  /*1f90*/  ULOP3.LUT UR39, UR39, UR6, URZ, 0x3c, !UPT ;  /* 0x0000000627277292 */ /* 0x000fe4000f8e3c3f */
[----:B------:R-:W-:-:S04]  /*1fa0*/  @UP1 USHF.R.U32.HI UR4, URZ, 0x1, UR5 ;  /* 0x000000013f041899 */ /* 0x000fc80008011605 */
[----:B------:R-:W-:Y:S01]  /*1fb0*/  @UP1 ULOP3.LUT UR39, UR39, 0x1, UR4, 0x78, !UPT ;  /* 0x0000000127271892 */ /* 0x000fe2000f8e7804 */
[----:B0-----:R-:W-:Y:S11]  /*1fc0*/  @!P0 BRA `(.L_x_31) ;  /* 0x0000004800848947 */ /* 0x001ff60003800000 */
.L_x_188:
[----:B------:R-:W-:Y:S01]  /*1fd0*/  ULDC UR4, c[0x0][0x284] ;  /* 0x0000a10000047ab9 */ /* 0x000fe20000000800 */
[----:B------:R-:W-:Y:S01]  /*1fe0*/  IMAD.SHL.U32 R13, R19, 0x80, RZ ;  /* 0x00000080130d7824 */ /* 0x000fe200078e00ff */
[----:B------:R-:W-:Y:S01]  /*1ff0*/  ISETP.GE.AND P0, PT, R0, UR4, PT ;  /* 0x0000000400007c0c */ /* 0x000fe2000bf06270 */
[----:B------:R-:W-:-:S03]  /*2000*/  ULDC UR4, c[0x0][0x288] ;  /* 0x0000a20000047ab9 */ /* 0x000fc60000000800 */
[----:B------:R-:W-:-:S13]  /*2010*/  ISETP.GE.OR P0, PT, R13, UR4, P0 ;  /* 0x000000040d007c0c */ /* 0x000fda0008706670 */
[----:B------:R-:W-:Y:S05]  /*2020*/  @P0 BRA `(.L_x_32) ;  /* 0x0000003000c80947 */ /* 0x000fea0003800000 */
[----:B------:R-:W1:Y:S01]  /*2030*/  LDC.64 R8, c[0x0][0x5c8] ;  /* 0x00017200ff087b82 */ /* 0x000e620000000a00 */
[----:B------:R-:W-:Y:S01]  /*2040*/  SHF.R.S32.HI R11, RZ, 0x1f, R18 ;  /* 0x0000001fff0b7819 */ /* 0x000fe20000011412 */
[----:B------:R-:W-:Y:S01]  /*2050*/  ULDC.64 UR4, c[0x0][0x5d0] ;  /* 0x0001740000047ab9 */ /* 0x000fe20000000a00 */
[----:B------:R-:W-:Y:S01]  /*2060*/  SHF.R.S32.HI R10, RZ, 0x1f, R13 ;  /* 0x0000001fff0a7819 */ /* 0x000fe2000001140d */
[----:B0-----:R-:W-:Y:S01]  /*2070*/  IMAD.WIDE.U32 R4, R18, UR4, R92 ;  /* 0x0000000412047c25 */ /* 0x001fe2000f8e005c */
[----:B------:R-:W-:Y:S03]  /*2080*/  BSSY B0, `(.L_x_32) ;  /* 0x000032c000007945 */ /* 0x000fe60003800000 */
[----:B------:R-:W-:Y:S01]  /*2090*/  IMAD R3, R11, UR4, RZ ;  /* 0x000000040b037c24 */ /* 0x000fe2000f8e02ff */
[----:B------:R-:W-:Y:S01]  /*20a0*/  IADD3 R4, P0, R13, R4, RZ ;  /* 0x000000040d047210 */ /* 0x000fe20007f1e0ff */
[----:B------:R-:W-:-:S04]  /*20b0*/  IMAD.WIDE R14, R22, 0x40, R90 ;  /* 0x00000040160e7825 */ /* 0x000fc800078e025a */
[----:B------:R-:W-:Y:S01]  /*20c0*/  IMAD R3, R18, UR5, R3 ;  /* 0x0000000512037c24 */ /* 0x000fe2000f8e0203 */
[----:B------:R-:W-:Y:S01]  /*20d0*/  ULDC.64 UR4, c[0x0][0x5c0] ;  /* 0x0001700000047ab9 */ /* 0x000fe20000000a00 */
[----:B------:R-:W-:Y:S02]  /*20e0*/  IMAD.IADD R20, R99, 0x1, -R0 ;  /* 0x0000000163147824 */ /* 0x000fe400078e0a00 */
[----:B------:R-:W-:Y:S01]  /*20f0*/  IMAD.IADD R19, R95, 0x1, -R13 ;  /* 0x000000015f137824 */ /* 0x000fe200078e0a0d */
[----:B------:R-:W-:Y:S01]  /*2100*/  IADD3.X R5, R10, R5, R3, P0, !PT ;  /* 0x000000050a057210 */ /* 0x000fe200007fe403 */
[-C--:B-1----:R-:W-:Y:S02]  /*2110*/  IMAD R3, R15, R8.reuse, RZ ;  /* 0x000000080f037224 */ /* 0x082fe400078e02ff */
[----:B------:R-:W-:-:S04]  /*2120*/  IMAD.WIDE.U32 R4, R14, R8, R4 ;  /* 0x000000080e047225 */ /* 0x000fc800078e0004 */
[----:B------:R-:W-:Y:S01]  /*2130*/  IMAD R3, R14, R9, R3 ;  /* 0x000000090e037224 */ /* 0x000fe200078e0203 */
[----:B------:R-:W-:-:S04]  /*2140*/  IADD3 R4, P0, R4, UR4, RZ ;  /* 0x0000000404047c10 */ /* 0x000fc8000ff1e0ff */
[----:B------:R-:W-:Y:S02]  /*2150*/  IADD3.X R5, R5, UR5, R3, P0, !PT ;  /* 0x0000000505057c10 */ /* 0x000fe400087fe403 */
[----:B-----5:R-:W-:Y:S02]  /*2160*/  ISETP.NE.AND P0, PT, R89, RZ, PT ;  /* 0x000000ff5900720c */ /* 0x020fe40003f05270 */
[----:B------:R-:W-:-:S04]  /*2170*/  LEA R6, P1, R8, R4, 0x3 ;  /* 0x0000000408067211 */ /* 0x000fc800078218ff */
[----:B------:R-:W-:-:S07]  /*2180*/  LEA.HI.X R7, R8, R5, R9, 0x3, P1 ;  /* 0x0000000508077211 */ /* 0x000fce00008f1c09 */
[----:B------:R-:W-:Y:S05]  /*2190*/  @!P0 BRA `(.L_x_33) ;  /* 0x0000002400608947 */ /* 0x000fea0003800000 */
[----:B------:R-:W0:Y:S01]  /*21a0*/  LDC.64 R102, c[0x0][0x5b0] ;  /* 0x00016c00ff667b82 */ /* 0x000e220000000a00 */
[----:B------:R-:W-:Y:S01]  /*21b0*/  ULDC.64 UR4, c[0x0][0x5b8] ;  /* 0x00016e0000047ab9 */ /* 0x000fe20000000a00 */
[----:B------:R-:W-:Y:S01]  /*21c0*/  ISETP.GE.AND P1, PT, R20, 0x1, PT ;  /* 0x000000011400780c */ /* 0x000fe20003f26270 */
[C---:B------:R-:W-:Y:S01]  /*21d0*/  IMAD.WIDE.U32 R8, R18.reuse, UR4, R92 ;  /* 0x0000000412087c25 */ /* 0x040fe2000f8e005c */
[----:B------:R-:W-:Y:S02]  /*21e0*/  BSSY B1, `(.L_x_34) ;  /* 0x000000e000017945 */ /* 0x000fe40003800000 */
[----:B------:R-:W-:Y:S01]  /*21f0*/  ISETP.LT.OR P5, PT, R19, 0x1, !P1 ;  /* 0x000000011300780c */ /* 0x000fe20004fa1670 */
[----:B------:R-:W-:Y:S01]  /*2200*/  IMAD R3, R11, UR4, RZ ;  /* 0x000000040b037c24 */ /* 0x000fe2000f8e02ff */
[----:B------:R-:W1:Y:S01]  /*2210*/  LDC.64 R104, c[0x0][0x5a8] ;  /* 0x00016a00ff687b82 */ /* 0x000e620000000a00 */
[----:B------:R-:W-:Y:S02]  /*2220*/  IADD3 R12, P0, R13, R8, RZ ;  /* 0x000000080d0c7210 */ /* 0x000fe40007f1e0ff */
[----:B------:R-:W-:-:S05]  /*2230*/  IMAD R3, R18, UR5, R3 ;  /* 0x0000000512037c24 */ /* 0x000fca000f8e0203 */
[----:B------:R-:W-:Y:S01]  /*2240*/  IADD3.X R13, R10, R9, R3, P0, !PT ;  /* 0x000000090a0d7210 */ /* 0x000fe200007fe403 */
[-C--:B0-----:R-:W-:Y:S02]  /*2250*/  IMAD R0, R15, R102.reuse, RZ ;  /* 0x000000660f007224 */ /* 0x081fe400078e02ff */
[----:B------:R-:W-:-:S04]  /*2260*/  IMAD.WIDE.U32 R8, R14, R102, R12 ;  /* 0x000000660e087225 */ /* 0x000fc800078e000c */
[----:B------:R-:W-:Y:S01]  /*2270*/  IMAD R21, R14, R103, R0 ;  /* 0x000000670e157224 */ /* 0x000fe200078e0200 */
[----:B-1----:R-:W-:-:S04]  /*2280*/  IADD3 R8, P0, R8, R104, RZ ;  /* 0x0000006808087210 */ /* 0x002fc80007f1e0ff */
[----:B------:R-:W-:Y:S01]  /*2290*/  IADD3.X R9, R105, R9, R21, P0, !PT ;  /* 0x0000000969097210 */ /* 0x000fe200007fe415 */
[----:B------:R-:W-:Y:S08]  /*22a0*/  @P5 BRA `(.L_x_35) ;  /* 0x0000000000045947 */ /* 0x000ff00003800000 */
[----:B------:R0:W5:Y:S02]  /*22b0*/  LDG.E.U8 R100, desc[UR36][R8.64] ;  /* 0x0000002408647981 */ /* 0x000164000c1e1100 */
.L_x_35:
[----:B------:R-:W-:Y:S05]  /*22c0*/  BSYNC B1 ;  /* 0x0000000000017941 */ /* 0x000fea0003800000 */
.L_x_34:
[----:B-----5:R-:W-:Y:S01]  /*22d0*/  LOP3.LUT R0, R100, 0xffff, RZ, 0xc0, !PT ;  /* 0x0000ffff64007812 */ /* 0x020fe200078ec0ff */
[----:B------:R-:W-:Y:S01]  /*22e0*/  IMAD.SHL.U32 R10, R102, 0x8, RZ ;  /* 0x00000008660a7824 */ /* 0x000fe200078e00ff */
[----:B------:R-:W-:Y:S01]  /*22f0*/  ISETP.LT.OR P2, PT, R19, 0x2, !P1 ;  /* 0x000000021300780c */ /* 0x000fe20004f41670 */
[----:B------:R-:W-:Y:S01]  /*2300*/  BSSY B1, `(.L_x_36) ;  /* 0x000000e000017945 */ /* 0x000fe20003800000 */
[----:B------:R-:W-:Y:S02]  /*2310*/  PRMT R0, R0, 0x8880, RZ ;  /* 0x0000888000007816 */ /* 0x000fe400000000ff */
[----:B------:R-:W-:Y:S02]  /*2320*/  SHF.L.U64.HI R11, R102, 0x3, R103 ;  /* 0x00000003660b7819 */ /* 0x000fe40000010267 */
[----:B------:R-:W-:Y:S01]  /*2330*/  ISETP.GE.AND P0, PT, R20, 0x9, PT ;  /* 0x000000091400780c */ /* 0x000fe20003f06270 */
[----:B------:R-:W-:Y:S02]  /*2340*/  IMAD R3, R0, R89, RZ ;  /* 0x0000005900037224 */ /* 0x000fe400078e02ff */
[----:B------:R-:W-:-:S04]  /*2350*/  IMAD.WIDE.U32 R10, R14, R102, R10 ;  /* 0x000000660e0a7225 */ /* 0x000fc800078e000a */
[----:B------:R-:W-:Y:S01]  /*2360*/  @!P5 IMAD R15, R24, R88, R3 ;  /* 0x00000058180fd224 */ /* 0x000fe200078e0203 */
[----:B------:R-:W-:Y:S01]  /*2370*/  IADD3 R10, P3, P4, R12, R104, R10 ;  /* 0x000000680c0a7210 */ /* 0x000fe20007c7e00a */
[----:B------:R-:W-:-:S03]  /*2380*/  IMAD.IADD R14, R21, 0x1, R11 ;  /* 0x00000001150e7824 */ /* 0x000fc600078e020b */
[----:B------:R1:W-:Y:S01]  /*2390*/  @!P5 STG.E.U8 desc[UR36][R4.64], R15 ;  /* 0x0000000f0400d986 */ /* 0x0003e2000c101124 */
[----:B------:R-:W-:Y:S08]  /*23a0*/  @P2 BRA `(.L_x_37) ;  /* 0x00000000000c2947 */ /* 0x000ff00003800000 */
[----:B------:R-:W2:Y:S02]  /*23b0*/  LDG.E.U8 R100, desc[UR36][R8.64+0x1] ;  /* 0x0000012408647981 */ /* 0x000ea4000c1e1100 */
[----:B--2---:R-:W-:-:S05]  /*23c0*/  PRMT R0, R100, 0x8880, RZ ;  /* 0x0000888064007816 */ /* 0x004fca00000000ff */
[----:B------:R-:W-:-:S07]  /*23d0*/  IMAD R3, R0, R89, RZ ;  /* 0x0000005900037224 */ /* 0x000fce00078e02ff */
.L_x_37:
[----:B------:R-:W-:Y:S05]  /*23e0*/  BSYNC B1 ;  /* 0x0000000000017941 */ /* 0x000fea0003800000 */
.L_x_36:
[----:B------:R-:W-:Y:S01]  /*23f0*/  ISETP.LT.OR P5, PT, R19, 0x1, !P0 ;  /* 0x000000011300780c */ /* 0x000fe200047a1670 */
[----:B------:R-:W-:Y:S01]  /*2400*/  @!P2 IMAD R25, R25, R88, R3 ;  /* 0x000000581919a224 */ /* 0x000fe200078e0203 */
[----:B------:R-:W-:Y:S01]  /*2410*/  BSSY B1, `(.L_x_38) ;  /* 0x000000a000017945 */ /* 0x000fe20003800000 */
[----:B------:R-:W-:Y:S02]  /*2420*/  IADD3.X R11, R13, R105, R14, P3, P4 ;  /* 0x000000690d0b7210 */ /* 0x000fe40001fe840e */
[C---:B------:R-:W-:Y:S01]  /*2430*/  ISETP.LT.OR P3, PT, R19.reuse, 0x2, !P0 ;  /* 0x000000021300780c */ /* 0x040fe20004761670 */
[----:B------:R2:W-:Y:S01]  /*2440*/  @!P2 STG.E.U8 desc[UR36][R4.64+0x1], R25 ;  /* 0x000001190400a986 */ /* 0x0005e2000c101124 */
[C---:B------:R-:W-:Y:S02]  /*2450*/  ISETP.LT.OR P4, PT, R19.reuse, 0x9, !P1 ;  /* 0x000000091300780c */ /* 0x040fe40004f81670 */
[----:B------:R-:W-:-:S04]  /*2460*/  ISETP.LT.OR P2, PT, R19, 0xa, !P1 ;  /* 0x0000000a1300780c */ /* 0x000fc80004f41670 */
[----:B------:R-:W-:Y:S09]  /*2470*/  @P5 BRA `(.L_x_39) ;  /* 0x00000000000c5947 */ /* 0x000ff20003800000 */
[----:B------:R-:W3:Y:S02]  /*2480*/  LDG.E.U8 R100, desc[UR36][R10.64] ;  /* 0x000000240a647981 */ /* 0x000ee4000c1e1100 */
[----:B---3--:R-:W-:-:S05]  /*2490*/  PRMT R0, R100, 0x8880, RZ ;  /* 0x0000888064007816 */ /* 0x008fca00000000ff */
[----:B------:R-:W-:-:S07]  /*24a0*/  IMAD R3, R0, R89, RZ ;  /* 0x0000005900037224 */ /* 0x000fce00078e02ff */
.L_x_39:
[----:B------:R-:W-:Y:S05]  /*24b0*/  BSYNC B1 ;  /* 0x0000000000017941 */ /* 0x000fea0003800000 */
.L_x_38:
[----:B------:R-:W-:Y:S01]  /*24c0*/  @!P5 IMAD R13, R26, R88, R3 ;  /* 0x000000581a0dd224 */ /* 0x000fe200078e0203 */
[----:B------:R-:W-:Y:S04]  /*24d0*/  BSSY B1, `(.L_x_40) ;  /* 0x0000006000017945 */ /* 0x000fe80003800000 */
[----:B------:R3:W-:Y:S01]  /*24e0*/  @!P5 STG.E.U8 desc[UR36][R6.64], R13 ;  /* 0x0000000d0600d986 */ /* 0x0007e2000c101124 */
[----:B------:R-:W-:Y:S05]  /*24f0*/  @P3 BRA `(.L_x_41) ;  /* 0x00000000000c3947 */ /* 0x000fea0003800000 */
[----:B------:R-:W4:Y:S02]  /*2500*/  LDG.E.U8 R100, desc[UR36][R10.64+0x1] ;  /* 0x000001240a647981 */ /* 0x000f24000c1e1100 */
[----:B----4-:R-:W-:-:S05]  /*2510*/  PRMT R0, R100, 0x8880, RZ ;  /* 0x0000888064007816 */ /* 0x010fca00000000ff */
[----:B------:R-:W-:-:S07]  /*2520*/  IMAD R3, R0, R89, RZ ;  /* 0x0000005900037224 */ /* 0x000fce00078e02ff */
.L_x_41:
[----:B------:R-:W-:Y:S05]  /*2530*/  BSYNC B1 ;  /* 0x0000000000017941 */ /* 0x000fea0003800000 */
.L_x_40:
[----:B------:R-:W-:Y:S01]  /*2540*/  @!P3 IMAD R27, R27, R88, R3 ;  /* 0x000000581b1bb224 */ /* 0x000fe200078e0203 */
[----:B------:R-:W-:Y:S04]  /*2550*/  BSSY B1, `(.L_x_42) ;  /* 0x0000006000017945 */ /* 0x000fe80003800000 */
[----:B------:R4:W-:Y:S01]  /*2560*/  @!P3 STG.E.U8 desc[UR36][R6.64+0x1], R27 ;  /* 0x0000011b0600b986 */ /* 0x0009e2000c101124 */
[----:B------:R-:W-:Y:S05]  /*2570*/  @P4 BRA `(.L_x_43) ;  /* 0x00000000000c4947 */ /* 0x000fea0003800000 */
[----:B------:R-:W5:Y:S02]  /*2580*/  LDG.E.U8 R100, desc[UR36][R8.64+0x8] ;  /* 0x0000082408647981 */ /* 0x000f64000c1e1100 */
[----:B-----5:R-:W-:-:S05]  /*2590*/  PRMT R0, R100, 0x8880, RZ ;  /* 0x0000888064007816 */ /* 0x020fca00000000ff */
[----:B------:R-:W-:-:S07]  /*25a0*/  IMAD R3, R0, R89, RZ ;  /* 0x0000005900037224 */ /* 0x000fce00078e02ff */
.L_x_43:
[----:B------:R-:W-:Y:S05]  /*25b0*/  BSYNC B1 ;  /* 0x0000000000017941 */ /* 0x000fea0003800000 */
.L_x_42:
[----:B---3--:R-:W-:Y:S01]  /*25c0*/  @!P4 IMAD R13, R28, R88, R3 ;  /* 0x000000581c0dc224 */ /* 0x008fe200078e0203 */
[----:B------:R-:W-:Y:S04]  /*25d0*/  BSSY B1, `(.L_x_44) ;  /* 0x0000006000017945 */ /* 0x000fe80003800000 */
[----:B------:R3:W-:Y:S01]  /*25e0*/  @!P4 STG.E.U8 desc[UR36][R4.64+0x8], R13 ;  /* 0x0000080d0400c986 */ /* 0x0007e2000c101124 */
[----:B------:R-:W-:Y:S05]  /*25f0*/  @P2 BRA `(.L_x_45) ;  /* 0x00000000000c2947 */ /* 0x000fea0003800000 */
[----:B------:R-:W5:Y:S02]  /*2600*/  LDG.E.U8 R100, desc[UR36][R8.64+0x9] ;  /* 0x0000092408647981 */ /* 0x000f64000c1e1100 */
[----:B-----5:R-:W-:-:S05]  /*2610*/  PRMT R0, R100, 0x8880, RZ ;  /* 0x0000888064007816 */ /* 0x020fca00000000ff */
[----:B------:R-:W-:-:S07]  /*2620*/  IMAD R3, R0, R89, RZ ;  /* 0x0000005900037224 */ /* 0x000fce00078e02ff */
.L_x_45:
[----:B------:R-:W-:Y:S05]  /*2630*/  BSYNC B1 ;  /* 0x0000000000017941 */ /* 0x000fea0003800000 */
.L_x_44:
[----:B------:R-:W-:Y:S01]  /*2640*/  ISETP.LT.OR P4, PT, R19, 0x9, !P0 ;  /* 0x000000091300780c */ /* 0x000fe20004781670 */
[----:B------:R-:W-:Y:S01]  /*2650*/  @!P2 IMAD R29, R29, R88, R3 ;  /* 0x000000581d1da224 */ /* 0x000fe200078e0203 */
[----:B------:R-:W-:Y:S01]  /*2660*/  BSSY B1, `(.L_x_46) ;  /* 0x0000009000017945 */ /* 0x000fe20003800000 */
[C---:B------:R-:W-:Y:S02]  /*2670*/  ISETP.LT.OR P3, PT, R19.reuse, 0xa, !P0 ;  /* 0x0000000a1300780c */ /* 0x040fe40004761670 */
[C---:B------:R-:W-:Y:S01]  /*2680*/  ISETP.LT.OR P5, PT, R19.reuse, 0x11, !P1 ;  /* 0x000000111300780c */ /* 0x040fe20004fa1670 */
[----:B------:R0:W-:Y:S01]  /*2690*/  @!P2 STG.E.U8 desc[UR36][R4.64+0x9], R29 ;  /* 0x0000091d0400a986 */ /* 0x0001e2000c101124 */
[----:B------:R-:W-:-:S06]  /*26a0*/  ISETP.LT.OR P2, PT, R19, 0x12, !P1 ;  /* 0x000000121300780c */ /* 0x000fcc0004f41670 */
[----:B------:R-:W-:Y:S07]  /*26b0*/  @P4 BRA `(.L_x_47) ;  /* 0x00000000000c4947 */ /* 0x000fee0003800000 */
[----:B------:R-:W5:Y:S02]  /*26c0*/  LDG.E.U8 R100, desc[UR36][R10.64+0x8] ;  /* 0x000008240a647981 */ /* 0x000f64000c1e1100 */
[----:B-----5:R-:W-:-:S05]  /*26d0*/  PRMT R0, R100, 0x8880, RZ ;  /* 0x0000888064007816 */ /* 0x020fca00000000ff */
[----:B------:R-:W-:-:S07]  /*26e0*/  IMAD R3, R0, R89, RZ ;  /* 0x0000005900037224 */ /* 0x000fce00078e02ff */
.L_x_47:
[----:B------:R-:W-:Y:S05]  /*26f0*/  BSYNC B1 ;  /* 0x0000000000017941 */ /* 0x000fea0003800000 */
.L_x_46:
[----:B---3--:R-:W-:Y:S01]  /*2700*/  @!P4 IMAD R13, R30, R88, R3 ;  /* 0x000000581e0dc224 */ /* 0x008fe200078e0203 */
[----:B------:R-:W-:Y:S04]  /*2710*/  BSSY B1, `(.L_x_48) ;  /* 0x0000006000017945 */ /* 0x000fe80003800000 */
[----:B------:R3:W-:Y:S01]  /*2720*/  @!P4 STG.E.U8 desc[UR36][R6.64+0x8], R13 ;  /* 0x0000080d0600c986 */ /* 0x0007e2000c101124 */
[----:B------:R-:W-:Y:S05]  /*2730*/  @P3 BRA `(.L_x_49) ;  /* 0x00000000000c3947 */ /* 0x000fea0003800000 */
[----:B------:R-:W5:Y:S02]  /*2740*/  LDG.E.U8 R100, desc[UR36][R10.64+0x9] ;  /* 0x000009240a647981 */ /* 0x000f64000c1e1100 */
[----:B-----5:R-:W-:-:S05]  /*2750*/  PRMT R0, R100, 0x8880, RZ ;  /* 0x0000888064007816 */ /* 0x020fca00000000ff */
[----:B------:R-:W-:-:S07]  /*2760*/  IMAD R3, R0, R89, RZ ;  /* 0x0000005900037224 */ /* 0x000fce00078e02ff */
.L_x_49:
[----:B------:R-:W-:Y:S05]  /*2770*/  BSYNC B1 ;  /* 0x0000000000017941 */ /* 0x000fea0003800000 */
.L_x_48:
[----:B------:R-:W-:Y:S01]  /*2780*/  @!P3 IMAD R31, R31, R88, R3 ;  /* 0x000000581f1fb224 */ /* 0x000fe200078e0203 */
[----:B------:R-:W-:Y:S04]  /*2790*/  BSSY B1, `(.L_x_50) ;  /* 0x0000006000017945 */ /* 0x000fe80003800000 */
[----:B------:R0:W-:Y:S01]  /*27a0*/  @!P3 STG.E.U8 desc[UR36][R6.64+0x9], R31 ;  /* 0x0000091f0600b986 */ /* 0x0001e2000c101124 */
[----:B------:R-:W-:Y:S05]  /*27b0*/  @P5 BRA `(.L_x_51) ;  /* 0x00000000000c5947 */ /* 0x000fea0003800000 */
[----:B------:R-:W5:Y:S02]  /*27c0*/  LDG.E.U8 R100, desc[UR36][R8.64+0x10] ;  /* 0x0000102408647981 */ /* 0x000f64000c1e1100 */
[----:B-----5:R-:W-:-:S05]  /*27d0*/  PRMT R0, R100, 0x8880, RZ ;  /* 0x0000888064007816 */ /* 0x020fca00000000ff */
[----:B------:R-:W-:-:S07]  /*27e0*/  IMAD R3, R0, R89, RZ ;  /* 0x0000005900037224 */ /* 0x000fce00078e02ff */
.L_x_51:
[----:B------:R-:W-:Y:S05]  /*27f0*/  BSYNC B1 ;  /* 0x0000000000017941 */ /* 0x000fea0003800000 */
.L_x_50:
[----:B---3--:R-:W-:Y:S01]  /*2800*/  @!P5 IMAD R13, R32, R88, R3 ;  /* 0x00000058200dd224 */ /* 0x008fe200078e0203 */
[----:B------:R-:W-:Y:S04]  /*2810*/  BSSY B1, `(.L_x_52) ;  /* 0x0000006000017945 */ /* 0x000fe80003800000 */
[----:B------:R3:W-:Y:S01]  /*2820*/  @!P5 STG.E.U8 desc[UR36][R4.64+0x10], R13 ;  /* 0x0000100d0400d986 */ /* 0x0007e2000c101124 */
[----:B------:R-:W-:Y:S05]  /*2830*/  @P2 BRA `(.L_x_53) ;  /* 0x00000000000c2947 */ /* 0x000fea0003800000 */
[----:B------:R-:W5:Y:S02]  /*2840*/  LDG.E.U8 R100, desc[UR36][R8.64+0x11] ;  /* 0x0000112408647981 */ /* 0x000f64000c1e1100 */
[----:B-----5:R-:W-:-:S05]  /*2850*/  PRMT R0, R100, 0x8880, RZ ;  /* 0x0000888064007816 */ /* 0x020fca00000000ff */
[----:B------:R-:W-:-:S07]  /*2860*/  IMAD R3, R0, R89, RZ ;  /* 0x0000005900037224 */ /* 0x000fce00078e02ff */
.L_x_53:
[----:B------:R-:W-:Y:S05]  /*2870*/  BSYNC B1 ;  /* 0x0000000000017941 */ /* 0x000fea0003800000 */
.L_x_52:
        /* <DEDUP_REMOVED lines=11> */
.L_x_55:
[----:B------:R-:W-:Y:S05]  /*2930*/  BSYNC B1 ;  /* 0x0000000000017941 */ /* 0x000fea0003800000 */
.L_x_54:
[----:B---3--:R-:W-:Y:S01]  /*2940*/  @!P4 IMAD R13, R34, R88, R3 ;  /* 0x00000058220dc224 */ /* 0x008fe200078e0203 */
[----:B------:R-:W-:Y:S04]  /*2950*/  BSSY B1, `(.L_x_56) ;  /* 0x0000006000017945 */ /* 0x000fe80003800000 */
[----:B------:R3:W-:Y:S01]  /*2960*/  @!P4 STG.E.U8 desc[UR36][R6.64+0x10], R13 ;  /* 0x0000100d0600c986 */ /* 0x0007e2000c101124 */
[----:B------:R-:W-:Y:S05]  /*2970*/  @P3 BRA `(.L_x_57) ;  /* 0x00000000000c3947 */ /* 0x000fea0003800000 */
[----:B------:R-:W5:Y:S02]  /*2980*/  LDG.E.U8 R100, desc[UR36][R10.64+0x11] ;  /* 0x000011240a647981 */ /* 0x000f64000c1e1100 */
[----:B-----5:R-:W-:-:S05]  /*2990*/  PRMT R0, R100, 0x8880, RZ ;  /* 0x0000888064007816 */ /* 0x020fca00000000ff */
[----:B------:R-:W-:-:S07]  /*29a0*/  IMAD R3, R0, R89, RZ ;  /* 0x0000005900037224 */ /* 0x000fce00078e02ff */
.L_x_57:
[----:B------:R-:W-:Y:S05]  /*29b0*/  BSYNC B1 ;  /* 0x0000000000017941 */ /* 0x000fea0003800000 */
.L_x_56:
[----:B------:R-:W-:Y:S01]  /*29c0*/  @!P3 IMAD R35, R35, R88, R3 ;  /* 0x000000582323b224 */ /* 0x000fe200078e0203 */
[----:B------:R-:W-:Y:S04]  /*29d0*/  BSSY B1, `(.L_x_58) ;  /* 0x0000006000017945 */ /* 0x000fe80003800000 */
[----:B------:R0:W-:Y:S01]  /*29e0*/  @!P3 STG.E.U8 desc[UR36][R6.64+0x11], R35 ;  /* 0x000011230600b986 */ /* 0x0001e2000c101124 */
[----:B------:R-:W-:Y:S05]  /*29f0*/  @P5 BRA `(.L_x_59) ;  /* 0x00000000000c5947 */ /* 0x000fea0003800000 */
[----:B------:R-:W5:Y:S02]  /*2a00*/  LDG.E.U8 R100, desc[UR36][R8.64+0x18] ;  /* 0x0000182408647981 */ /* 0x000f64000c1e1100 */
[----:B-----5:R-:W-:-:S05]  /*2a10*/  PRMT R0, R100, 0x8880, RZ ;  /* 0x0000888064007816 */ /* 0x020fca00000000ff */
[----:B------:R-:W-:-:S07]  /*2a20*/  IMAD R3, R0, R89, RZ ;  /* 0x0000005900037224 */ /* 0x000fce00078e02ff */
.L_x_59:
[----:B------:R-:W-:Y:S05]  /*2a30*/  BSYNC B1 ;  /* 0x0000000000017941 */ /* 0x000fea0003800000 */
.L_x_58:
[----:B---3--:R-:W-:Y:S01]  /*2a40*/  @!P5 IMAD R13, R36, R88, R3 ;  /* 0x00000058240dd224 */ /* 0x008fe200078e0203 */
[----:B------:R-:W-:Y:S04]  /*2a50*/  BSSY B1, `(.L_x_60) ;  /* 0x0000006000017945 */ /* 0x000fe80003800000 */
[----:B------:R3:W-:Y:S01]  /*2a60*/  @!P5 STG.E.U8 desc[UR36][R4.64+0x18], R13 ;  /* 0x0000180d0400d986 */ /* 0x0007e2000c101124 */
[----:B------:R-:W-:Y:S05]  /*2a70*/  @P2 BRA `(.L_x_61) ;  /* 0x00000000000c2947 */ /* 0x000fea0003800000 */
[----:B------:R-:W5:Y:S02]  /*2a80*/  LDG.E.U8 R100, desc[UR36][R8.64+0x19] ;  /* 0x0000192408647981 */ /* 0x000f64000c1e1100 */
[----:B-----5:R-:W-:-:S05]  /*2a90*/  PRMT R0, R100, 0x8880, RZ ;  /* 0x0000888064007816 */ /* 0x020fca00000000ff */
[----:B------:R-:W-:-:S07]  /*2aa0*/  IMAD R3, R0, R89, RZ ;  /* 0x0000005900037224 */ /* 0x000fce00078e02ff */
.L_x_61:
[----:B------:R-:W-:Y:S05]  /*2ab0*/  BSYNC B1 ;  /* 0x0000000000017941 */ /* 0x000fea0003800000 */
.L_x_60:
        /* <DEDUP_REMOVED lines=11> */
.L_x_63:
[----:B------:R-:W-:Y:S05]  /*2b70*/  BSYNC B1 ;  /* 0x0000000000017941 */ /* 0x000fea0003800000 */
.L_x_62:
[----:B---3--:R-:W-:Y:S01]  /*2b80*/  @!P4 IMAD R13, R38, R88, R3 ;  /* 0x00000058260dc224 */ /* 0x008fe200078e0203 */
[----:B------:R-:W-:Y:S04]  /*2b90*/  BSSY B1, `(.L_x_64) ;  /* 0x0000006000017945 */ /* 0x000fe80003800000 */
[----:B------:R3:W-:Y:S01]  /*2ba0*/  @!P4 STG.E.U8 desc[UR36][R6.64+0x18], R13 ;  /* 0x0000180d0600c986 */ /* 0x0007e2000c101124 */
[----:B------:R-:W-:Y:S05]  /*2bb0*/  @P3 BRA `(.L_x_65) ;  /* 0x00000000000c3947 */ /* 0x000fea0003800000 */
[----:B------:R-:W5:Y:S02]  /*2bc0*/  LDG.E.U8 R100, desc[UR36][R10.64+0x19] ;  /* 0x000019240a647981 */ /* 0x000f64000c1e1100 */
[----:B-----5:R-:W-:-:S05]  /*2bd0*/  PRMT R0, R100, 0x8880, RZ ;  /* 0x0000888064007816 */ /* 0x020fca00000000ff */
[----:B------:R-:W-:-:S07]  /*2be0*/  IMAD R3, R0, R89, RZ ;  /* 0x0000005900037224 */ /* 0x000fce00078e02ff */
.L_x_65:
[----:B------:R-:W-:Y:S05]  /*2bf0*/  BSYNC B1 ;  /* 0x0000000000017941 */ /* 0x000fea0003800000 */
.L_x_64:
[----:B------:R-:W-:Y:S01]  /*2c00*/  @!P3 IMAD R39, R39, R88, R3 ;  /* 0x000000582727b224 */ /* 0x000fe200078e0203 */
[----:B------:R-:W-:Y:S04]  /*2c10*/  BSSY B1, `(.L_x_66) ;  /* 0x0000006000017945 */ /* 0x000fe80003800000 */
[----:B------:R0:W-:Y:S01]  /*2c20*/  @!P3 STG.E.U8 desc[UR36][R6.64+0x19], R39 ;  /* 0x000019270600b986 */ /* 0x0001e2000c101124 */
[----:B------:R-:W-:Y:S05]  /*2c30*/  @P5 BRA `(.L_x_67) ;  /* 0x00000000000c5947 */ /* 0x000fea0003800000 */
[----:B------:R-:W5:Y:S02]  /*2c40*/  LDG.E.U8 R100, desc[UR36][R8.64+0x20] ;  /* 0x0000202408647981 */ /* 0x000f64000c1e1100 */
[----:B-----5:R-:W-:-:S05]  /*2c50*/  PRMT R0, R100, 0x8880, RZ ;  /* 0x0000888064007816 */ /* 0x020fca00000000ff */
[----:B------:R-:W-:-:S07]  /*2c60*/  IMAD R3, R0, R89, RZ ;  /* 0x0000005900037224 */ /* 0x000fce00078e02ff */
.L_x_67:
[----:B------:R-:W-:Y:S05]  /*2c70*/  BSYNC B1 ;  /* 0x0000000000017941 */ /* 0x000fea0003800000 */
.L_x_66:
[----:B---3--:R-:W-:Y:S01]  /*2c80*/  @!P5 IMAD R13, R40, R88, R3 ;  /* 0x00000058280dd224 */ /* 0x008fe200078e0203 */
[----:B------:R-:W-:Y:S04]  /*2c90*/  BSSY B1, `(.L_x_68) ;  /* 0x0000006000017945 */ /* 0x000fe80003800000 */
[----:B------:R3:W-:Y:S01]  /*2ca0*/  @!P5 STG.E.U8 desc[UR36][R4.64+0x20], R13 ;  /* 0x0000200d0400d986 */ /* 0x0007e2000c101124 */
[----:B------:R-:W-:Y:S05]  /*2cb0*/  @P2 BRA `(.L_x_69) ;  /* 0x00000000000c2947 */ /* 0x000fea0003800000 */
[----:B------:R-:W5:Y:S02]  /*2cc0*/  LDG.E.U8 R100, desc[UR36][R8.64+0x21] ;  /* 0x0000212408647981 */ /* 0x000f64000c1e1100 */
[----:B-----5:R-:W-:-:S05]  /*2cd0*/  PRMT R0, R100, 0x8880, RZ ;  /* 0x0000888064007816 */ /* 0x020fca00000000ff */
[----:B------:R-:W-:-:S07]  /*2ce0*/  IMAD R3, R0, R89, RZ ;  /* 0x0000005900037224 */ /* 0x000fce00078e02ff */
.L_x_69:
[----:B------:R-:W-:Y:S05]  /*2cf0*/  BSYNC B1 ;  /* 0x0000000000017941 */ /* 0x000fea0003800000 */
.L_x_68:
        /* <DEDUP_REMOVED lines=11> */
.L_x_71:
[----:B------:R-:W-:Y:S05]  /*2db0*/  BSYNC B1 ;  /* 0x0000000000017941 */ /* 0x000fea0003800000 */
.L_x_70:
[----:B---3--:R-:W-:Y:S01]  /*2dc0*/  @!P4 IMAD R13, R42, R88, R3 ;  /* 0x000000582a0dc224 */ /* 0x008fe200078e0203 */
[----:B------:R-:W-:Y:S04]  /*2dd0*/  BSSY B1, `(.L_x_72) ;  /* 0x0000006000017945 */ /* 0x000fe80003800000 */
[----:B------:R3:W-:Y:S01]  /*2de0*/  @!P4 STG.E.U8 desc[UR36][R6.64+0x20], R13 ;  /* 0x0000200d0600c986 */ /* 0x0007e2000c101124 */
[----:B------:R-:W-:Y:S05]  /*2df0*/  @P3 BRA `(.L_x_73) ;  /* 0x00000000000c3947 */ /* 0x000fea0003800000 */
[----:B------:R-:W5:Y:S02]  /*2e00*/  LDG.E.U8 R100, desc[UR36][R10.64+0x21] ;  /* 0x000021240a647981 */ /* 0x000f64000c1e1100 */
[----:B-----5:R-:W-:-:S05]  /*2e10*/  PRMT R0, R100, 0x8880, RZ ;  /* 0x0000888064007816 */ /* 0x020fca00000000ff */
[----:B------:R-:W-:-:S07]  /*2e20*/  IMAD R3, R0, R89, RZ ;  /* 0x0000005900037224 */ /* 0x000fce00078e02ff */
.L_x_73:
[----:B------:R-:W-:Y:S05]  /*2e30*/  BSYNC B1 ;  /* 0x0000000000017941 */ /* 0x000fea0003800000 */
.L_x_72:
[----:B------:R-:W-:Y:S01]  /*2e40*/  @!P3 IMAD R43, R43, R88, R3 ;  /* 0x000000582b2bb224 */ /* 0x000fe200078e0203 */
[----:B------:R-:W-:Y:S04]  /*2e50*/  BSSY B1, `(.L_x_74) ;  /* 0x0000006000017945 */ /* 0x000fe80003800000 */
[----:B------:R0:W-:Y:S01]  /*2e60*/  @!P3 STG.E.U8 desc[UR36][R6.64+0x21], R43 ;  /* 0x0000212b0600b986 */ /* 0x0001e2000c101124 */
[----:B------:R-:W-:Y:S05]  /*2e70*/  @P5 BRA `(.L_x_75) ;  /* 0x00000000000c5947 */ /* 0x000fea0003800000 */
[----:B------:R-:W5:Y:S02]  /*2e80*/  LDG.E.U8 R100, desc[UR36][R8.64+0x28] ;  /* 0x0000282408647981 */ /* 0x000f64000c1e1100 */
[----:B-----5:R-:W-:-:S05]  /*2e90*/  PRMT R0, R100, 0x8880, RZ ;  /* 0x0000888064007816 */ /* 0x020fca00000000ff */
[----:B------:R-:W-:-:S07]  /*2ea0*/  IMAD R3, R0, R89, RZ ;  /* 0x0000005900037224 */ /* 0x000fce00078e02ff */
.L_x_75:
[----:B------:R-:W-:Y:S05]  /*2eb0*/  BSYNC B1 ;  /* 0x0000000000017941 */ /* 0x000fea0003800000 */
.L_x_74:
[----:B---3--:R-:W-:Y:S01]  /*2ec0*/  @!P5 IMAD R13, R44, R88, R3 ;  /* 0x000000582c0dd224 */ /* 0x008fe200078e0203 */
[----:B------:R-:W-:Y:S04]  /*2ed0*/  BSSY B1, `(.L_x_76) ;  /* 0x0000006000017945 */ /* 0x000fe80003800000 */
[----:B------:R3:W-:Y:S01]  /*2ee0*/  @!P5 STG.E.U8 desc[UR36][R4.64+0x28], R13 ;  /* 0x0000280d0400d986 */ /* 0x0007e2000c101124 */
[----:B------:R-:W-:Y:S05]  /*2ef0*/  @P2 BRA `(.L_x_77) ;  /* 0x00000000000c2947 */ /* 0x000fea0003800000 */
[----:B------:R-:W5:Y:S02]  /*2f00*/  LDG.E.U8 R100, desc[UR36][R8.64+0x29] ;  /* 0x0000292408647981 */ /* 0x000f64000c1e1100 */
[----:B-----5:R-:W-:-:S05]  /*2f10*/  PRMT R0, R100, 0x8880, RZ ;  /* 0x0000888064007816 */ /* 0x020fca00000000ff */
[----:B------:R-:W-:-:S07]  /*2f20*/  IMAD R3, R0, R89, RZ ;  /* 0x0000005900037224 */ /* 0x000fce00078e02ff */
.L_x_77:
[----:B------:R-:W-:Y:S05]  /*2f30*/  BSYNC B1 ;  /* 0x0000000000017941 */ /* 0x000fea0003800000 */
.L_x_76:
        /* <DEDUP_REMOVED lines=11> */
.L_x_79:
[----:B------:R-:W-:Y:S05]  /*2ff0*/  BSYNC B1 ;  /* 0x0000000000017941 */ /* 0x000fea0003800000 */
.L_x_78:
[----:B---3--:R-:W-:Y:S01]  /*3000*/  @!P4 IMAD R13, R46, R88, R3 ;  /* 0x000000582e0dc224 */ /* 0x008fe200078e0203 */
[----:B------:R-:W-:Y:S04]  /*3010*/  BSSY B1, `(.L_x_80) ;  /* 0x0000006000017945 */ /* 0x000fe80003800000 */
[----:B------:R3:W-:Y:S01]  /*3020*/  @!P4 STG.E.U8 desc[UR36][R6.64+0x28], R13 ;  /* 0x0000280d0600c986 */ /* 0x0007e2000c101124 */
[----:B------:R-:W-:Y:S05]  /*3030*/  @P3 BRA `(.L_x_81) ;  /* 0x00000000000c3947 */ /* 0x000fea0003800000 */
[----:B------:R-:W5:Y:S02]  /*3040*/  LDG.E.U8 R100, desc[UR36][R10.64+0x29] ;  /* 0x000029240a647981 */ /* 0x000f64000c1e1100 */
[----:B-----5:R-:W-:-:S05]  /*3050*/  PRMT R0, R100, 0x8880, RZ ;  /* 0x0000888064007816 */ /* 0x020fca00000000ff */
[----:B------:R-:W-:-:S07]  /*3060*/  IMAD R3, R0, R89, RZ ;  /* 0x0000005900037224 */ /* 0x000fce00078e02ff */
.L_x_81:
[----:B------:R-:W-:Y:S05]  /*3070*/  BSYNC B1 ;  /* 0x0000000000017941 */ /* 0x000fea0003800000 */
.L_x_80:
[----:B------:R-:W-:Y:S01]  /*3080*/  @!P3 IMAD R47, R47, R88, R3 ;  /* 0x000000582f2fb224 */ /* 0x000fe200078e0203 */
[----:B------:R-:W-:Y:S04]  /*3090*/  BSSY B1, `(.L_x_82) ;  /* 0x0000006000017945 */ /* 0x000fe80003800000 */
[----:B------:R0:W-:Y:S01]  /*30a0*/  @!P3 STG.E.U8 desc[UR36][R6.64+0x29], R47 ;  /* 0x0000292f0600b986 */ /* 0x0001e2000c101124 */
[----:B------:R-:W-:Y:S05]  /*30b0*/  @P5 BRA `(.L_x_83) ;  /* 0x00000000000c5947 */ /* 0x000fea0003800000 */
[----:B------:R-:W5:Y:S02]  /*30c0*/  LDG.E.U8 R100, desc[UR36][R8.64+0x30] ;  /* 0x0000302408647981 */ /* 0x000f64000c1e1100 */
[----:B-----5:R-:W-:-:S05]  /*30d0*/  PRMT R0, R100, 0x8880, RZ ;  /* 0x0000888064007816 */ /* 0x020fca00000000ff */
[----:B------:R-:W-:-:S07]  /*30e0*/  IMAD R3, R0, R89, RZ ;  /* 0x0000005900037224 */ /* 0x000fce00078e02ff */
.L_x_83:
[----:B------:R-:W-:Y:S05]  /*30f0*/  BSYNC B1 ;  /* 0x0000000000017941 */ /* 0x000fea0003800000 */
.L_x_82:
[----:B---3--:R-:W-:Y:S01]  /*3100*/  @!P5 IMAD R13, R48, R88, R3 ;  /* 0x00000058300dd224 */ /* 0x008fe200078e0203 */
[----:B------:R-:W-:Y:S04]  /*3110*/  BSSY B1, `(.L_x_84) ;  /* 0x0000006000017945 */ /* 0x000fe80003800000 */
[----:B------:R3:W-:Y:S01]  /*3120*/  @!P5 STG.E.U8 desc[UR36][R4.64+0x30], R13 ;  /* 0x0000300d0400d986 */ /* 0x0007e2000c101124 */
[----:B------:R-:W-:Y:S05]  /*3130*/  @P2 BRA `(.L_x_85) ;  /* 0x00000000000c2947 */ /* 0x000fea0003800000 */
[----:B------:R-:W5:Y:S02]  /*3140*/  LDG.E.U8 R100, desc[UR36][R8.64+0x31] ;  /* 0x0000312408647981 */ /* 0x000f64000c1e1100 */
[----:B-----5:R-:W-:-:S05]  /*3150*/  PRMT R0, R100, 0x8880, RZ ;  /* 0x0000888064007816 */ /* 0x020fca00000000ff */
[----:B------:R-:W-:-:S07]  /*3160*/  IMAD R3, R0, R89, RZ ;  /* 0x0000005900037224 */ /* 0x000fce00078e02ff */
.L_x_85:
[----:B------:R-:W-:Y:S05]  /*3170*/  BSYNC B1 ;  /* 0x0000000000017941 */ /* 0x000fea0003800000 */
.L_x_84:
        /* <DEDUP_REMOVED lines=11> */
.L_x_87:
[----:B------:R-:W-:Y:S05]  /*3230*/  BSYNC B1 ;  /* 0x0000000000017941 */ /* 0x000fea0003800000 */
.L_x_86:
[----:B---3--:R-:W-:Y:S01]  /*3240*/  @!P4 IMAD R13, R50, R88, R3 ;  /* 0x00000058320dc224 */ /* 0x008fe200078e0203 */
[----:B------:R-:W-:Y:S04]  /*3250*/  BSSY B1, `(.L_x_88) ;  /* 0x0000006000017945 */ /* 0x000fe80003800000 */
[----:B------:R3:W-:Y:S01]  /*3260*/  @!P4 STG.E.U8 desc[UR36][R6.64+0x30], R13 ;  /* 0x0000300d0600c986 */ /* 0x0007e2000c101124 */
[----:B------:R-:W-:Y:S05]  /*3270*/  @P3 BRA `(.L_x_89) ;  /* 0x00000000000c3947 */ /* 0x000fea0003800000 */
[----:B------:R-:W5:Y:S02]  /*3280*/  LDG.E.U8 R100, desc[UR36][R10.64+0x31] ;  /* 0x000031240a647981 */ /* 0x000f64000c1e1100 */
[----:B-----5:R-:W-:-:S05]  /*3290*/  PRMT R0, R100, 0x8880, RZ ;  /* 0x0000888064007816 */ /* 0x020fca00000000ff */
[----:B------:R-:W-:-:S07]  /*32a0*/  IMAD R3, R0, R89, RZ ;  /* 0x0000005900037224 */ /* 0x000fce00078e02ff */
.L_x_89:
[----:B------:R-:W-:Y:S05]  /*32b0*/  BSYNC B1 ;  /* 0x0000000000017941 */ /* 0x000fea0003800000 */
.L_x_88:
[----:B------:R-:W-:Y:S01]  /*32c0*/  @!P3 IMAD R51, R51, R88, R3 ;  /* 0x000000583333b224 */ /* 0x000fe200078e0203 */
[----:B------:R-:W-:Y:S04]  /*32d0*/  BSSY B1, `(.L_x_90) ;  /* 0x0000006000017945 */ /* 0x000fe80003800000 */
[----:B------:R0:W-:Y:S01]  /*32e0*/  @!P3 STG.E.U8 desc[UR36][R6.64+0x31], R51 ;  /* 0x000031330600b986 */ /* 0x0001e2000c101124 */
[----:B------:R-:W-:Y:S05]  /*32f0*/  @P5 BRA `(.L_x_91) ;  /* 0x00000000000c5947 */ /* 0x000fea0003800000 */
[----:B------:R-:W5:Y:S02]  /*3300*/  LDG.E.U8 R100, desc[UR36][R8.64+0x38] ;  /* 0x0000382408647981 */ /* 0x000f64000c1e1100 */
[----:B-----5:R-:W-:-:S05]  /*3310*/  PRMT R0, R100, 0x8880, RZ ;  /* 0x0000888064007816 */ /* 0x020fca00000000ff */
[----:B------:R-:W-:-:S07]  /*3320*/  IMAD R3, R0, R89, RZ ;  /* 0x0000005900037224 */ /* 0x000fce00078e02ff */
.L_x_91:
[----:B------:R-:W-:Y:S05]  /*3330*/  BSYNC B1 ;  /* 0x0000000000017941 */ /* 0x000fea0003800000 */
.L_x_90:
[----:B---3--:R-:W-:Y:S01]  /*3340*/  @!P5 IMAD R13, R52, R88, R3 ;  /* 0x00000058340dd224 */ /* 0x008fe200078e0203 */
[----:B------:R-:W-:Y:S04]  /*3350*/  BSSY B1, `(.L_x_92) ;  /* 0x0000006000017945 */ /* 0x000fe80003800000 */
[----:B------:R3:W-:Y:S01]  /*3360*/  @!P5 STG.E.U8 desc[UR36][R4.64+0x38], R13 ;  /* 0x0000380d0400d986 */ /* 0x0007e2000c101124 */
[----:B------:R-:W-:Y:S05]  /*3370*/  @P2 BRA `(.L_x_93) ;  /* 0x00000000000c2947 */ /* 0x000fea0003800000 */
[----:B------:R-:W5:Y:S02]  /*3380*/  LDG.E.U8 R100, desc[UR36][R8.64+0x39] ;  /* 0x0000392408647981 */ /* 0x000f64000c1e1100 */
[----:B-----5:R-:W-:-:S05]  /*3390*/  PRMT R0, R100, 0x8880, RZ ;  /* 0x0000888064007816 */ /* 0x020fca00000000ff */
[----:B------:R-:W-:-:S07]  /*33a0*/  IMAD R3, R0, R89, RZ ;  /* 0x0000005900037224 */ /* 0x000fce00078e02ff */
.L_x_93:
[----:B------:R-:W-:Y:S05]  /*33b0*/  BSYNC B1 ;  /* 0x0000000000017941 */ /* 0x000fea0003800000 */
.L_x_92:
        /* <DEDUP_REMOVED lines=11> */
.L_x_95:
[----:B------:R-:W-:Y:S05]  /*3470*/  BSYNC B1 ;  /* 0x0000000000017941 */ /* 0x000fea0003800000 */
.L_x_94:
[----:B---3--:R-:W-:Y:S01]  /*3480*/  @!P4 IMAD R13, R54, R88, R3 ;  /* 0x00000058360dc224 */ /* 0x008fe200078e0203 */
[----:B------:R-:W-:Y:S04]  /*3490*/  BSSY B1, `(.L_x_96) ;  /* 0x0000006000017945 */ /* 0x000fe80003800000 */
[----:B------:R3:W-:Y:S01]  /*34a0*/  @!P4 STG.E.U8 desc[UR36][R6.64+0x38], R13 ;  /* 0x0000380d0600c986 */ /* 0x0007e2000c101124 */
[----:B------:R-:W-:Y:S05]  /*34b0*/  @P3 BRA `(.L_x_97) ;  /* 0x00000000000c3947 */ /* 0x000fea0003800000 */
[----:B------:R-:W5:Y:S02]  /*34c0*/  LDG.E.U8 R100, desc[UR36][R10.64+0x39] ;  /* 0x000039240a647981 */ /* 0x000f64000c1e1100 */
[----:B-----5:R-:W-:-:S05]  /*34d0*/  PRMT R0, R100, 0x8880, RZ ;  /* 0x0000888064007816 */ /* 0x020fca00000000ff */
[----:B------:R-:W-:-:S07]  /*34e0*/  IMAD R3, R0, R89, RZ ;  /* 0x0000005900037224 */ /* 0x000fce00078e02ff */
.L_x_97:
[----:B------:R-:W-:Y:S05]  /*34f0*/  BSYNC B1 ;  /* 0x0000000000017941 */ /* 0x000fea0003800000 */
.L_x_96:
[----:B------:R-:W-:Y:S01]  /*3500*/  @!P3 IMAD R55, R55, R88, R3 ;  /* 0x000000583737b224 */ /* 0x000fe200078e0203 */
[----:B------:R-:W-:Y:S04]  /*3510*/  BSSY B1, `(.L_x_98) ;  /* 0x0000006000017945 */ /* 0x000fe80003800000 */
[----:B------:R0:W-:Y:S01]  /*3520*/  @!P3 STG.E.U8 desc[UR36][R6.64+0x39], R55 ;  /* 0x000039370600b986 */ /* 0x0001e2000c101124 */
[----:B------:R-:W-:Y:S05]  /*3530*/  @P5 BRA `(.L_x_99) ;  /* 0x00000000000c5947 */ /* 0x000fea0003800000 */
[----:B------:R-:W5:Y:S02]  /*3540*/  LDG.E.U8 R100, desc[UR36][R8.64+0x40] ;  /* 0x0000402408647981 */ /* 0x000f64000c1e1100 */
[----:B-----5:R-:W-:-:S05]  /*3550*/  PRMT R0, R100, 0x8880, RZ ;  /* 0x0000888064007816 */ /* 0x020fca00000000ff */
[----:B------:R-:W-:-:S07]  /*3560*/  IMAD R3, R0, R89, RZ ;  /* 0x0000005900037224 */ /* 0x000fce00078e02ff */
.L_x_99:
[----:B------:R-:W-:Y:S05]  /*3570*/  BSYNC B1 ;  /* 0x0000000000017941 */ /* 0x000fea0003800000 */
.L_x_98:
[----:B---3--:R-:W-:Y:S01]  /*3580*/  @!P5 IMAD R13, R56, R88, R3 ;  /* 0x00000058380dd224 */ /* 0x008fe200078e0203 */
[----:B------:R-:W-:Y:S04]  /*3590*/  BSSY B1, `(.L_x_100) ;  /* 0x0000006000017945 */ /* 0x000fe80003800000 */
[----:B------:R3:W-:Y:S01]  /*35a0*/  @!P5 STG.E.U8 desc[UR36][R4.64+0x40], R13 ;  /* 0x0000400d0400d986 */ /* 0x0007e2000c101124 */
[----:B------:R-:W-:Y:S05]  /*35b0*/  @P2 BRA `(.L_x_101) ;  /* 0x00000000000c2947 */ /* 0x000fea0003800000 */
[----:B------:R-:W5:Y:S02]  /*35c0*/  LDG.E.U8 R100, desc[UR36][R8.64+0x41] ;  /* 0x0000412408647981 */ /* 0x000f64000c1e1100 */
[----:B-----5:R-:W-:-:S05]  /*35d0*/  PRMT R0, R100, 0x8880, RZ ;  /* 0x0000888064007816 */ /* 0x020fca00000000ff */
[----:B------:R-:W-:-:S07]  /*35e0*/  IMAD R3, R0, R89, RZ ;  /* 0x0000005900037224 */ /* 0x000fce00078e02ff */
.L_x_101:
[----:B------:R-:W-:Y:S05]  /*35f0*/  BSYNC B1 ;  /* 0x0000000000017941 */ /* 0x000fea0003800000 */
.L_x_100:
        /* <DEDUP_REMOVED lines=11> */
.L_x_103:
[----:B------:R-:W-:Y:S05]  /*36b0*/  BSYNC B1 ;  /* 0x0000000000017941 */ /* 0x000fea0003800000 */
.L_x_102:
[----:B---3--:R-:W-:Y:S01]  /*36c0*/  @!P4 IMAD R13, R58, R88, R3 ;  /* 0x000000583a0dc224 */ /* 0x008fe200078e0203 */
[----:B------:R-:W-:Y:S04]  /*36d0*/  BSSY B1, `(.L_x_104) ;  /* 0x0000006000017945 */ /* 0x000fe80003800000 */
[----:B------:R3:W-:Y:S01]  /*36e0*/  @!P4 STG.E.U8 desc[UR36][R6.64+0x40], R13 ;  /* 0x0000400d0600c986 */ /* 0x0007e2000c101124 */
[----:B------:R-:W-:Y:S05]  /*36f0*/  @P3 BRA `(.L_x_105) ;  /* 0x00000000000c3947 */ /* 0x000fea0003800000 */
[----:B------:R-:W5:Y:S02]  /*3700*/  LDG.E.U8 R100, desc[UR36][R10.64+0x41] ;  /* 0x000041240a647981 */ /* 0x000f64000c1e1100 */
[----:B-----5:R-:W-:-:S05]  /*3710*/  PRMT R0, R100, 0x8880, RZ ;  /* 0x0000888064007816 */ /* 0x020fca00000000ff */
[----:B------:R-:W-:-:S07]  /*3720*/  IMAD R3, R0, R89, RZ ;  /* 0x0000005900037224 */ /* 0x000fce00078e02ff */
.L_x_105:
[----:B------:R-:W-:Y:S05]  /*3730*/  BSYNC B1 ;  /* 0x0000000000017941 */ /* 0x000fea0003800000 */
.L_x_104:
[----:B------:R-:W-:Y:S01]  /*3740*/  @!P3 IMAD R59, R59, R88, R3 ;  /* 0x000000583b3bb224 */ /* 0x000fe200078e0203 */
[----:B------:R-:W-:Y:S04]  /*3750*/  BSSY B1, `(.L_x_106) ;  /* 0x0000006000017945 */ /* 0x000fe80003800000 */
[----:B------:R0:W-:Y:S01]  /*3760*/  @!P3 STG.E.U8 desc[UR36][R6.64+0x41], R59 ;  /* 0x0000413b0600b986 */ /* 0x0001e2000c101124 */
[----:B------:R-:W-:Y:S05]  /*3770*/  @P5 BRA `(.L_x_107) ;  /* 0x00000000000c5947 */ /* 0x000fea0003800000 */
[----:B------:R-:W5:Y:S02]  /*3780*/  LDG.E.U8 R100, desc[UR36][R8.64+0x48] ;  /* 0x0000482408647981 */ /* 0x000f64000c1e1100 */
[----:B-----5:R-:W-:-:S05]  /*3790*/  PRMT R0, R100, 0x8880, RZ ;  /* 0x0000888064007816 */ /* 0x020fca00000000ff */
[----:B------:R-:W-:-:S07]  /*37a0*/  IMAD R3, R0, R89, RZ ;  /* 0x0000005900037224 */ /* 0x000fce00078e02ff */
.L_x_107:
[----:B------:R-:W-:Y:S05]  /*37b0*/  BSYNC B1 ;  /* 0x0000000000017941 */ /* 0x000fea0003800000 */
.L_x_106:
[----:B---3--:R-:W-:Y:S01]  /*37c0*/  @!P5 IMAD R13, R60, R88, R3 ;  /* 0x000000583c0dd224 */ /* 0x008fe200078e0203 */
[----:B------:R-:W-:Y:S04]  /*37d0*/  BSSY B1, `(.L_x_108) ;  /* 0x0000006000017945 */ /* 0x000fe80003800000 */
[----:B------:R3:W-:Y:S01]  /*37e0*/  @!P5 STG.E.U8 desc[UR36][R4.64+0x48], R13 ;  /* 0x0000480d0400d986 */ /* 0x0007e2000c101124 */
[----:B------:R-:W-:Y:S05]  /*37f0*/  @P2 BRA `(.L_x_109) ;  /* 0x00000000000c2947 */ /* 0x000fea0003800000 */
[----:B------:R-:W5:Y:S02]  /*3800*/  LDG.E.U8 R100, desc[UR36][R8.64+0x49] ;  /* 0x0000492408647981 */ /* 0x000f64000c1e1100 */
[----:B-----5:R-:W-:-:S05]  /*3810*/  PRMT R0, R100, 0x8880, RZ ;  /* 0x0000888064007816 */ /* 0x020fca00000000ff */
[----:B------:R-:W-:-:S07]  /*3820*/  IMAD R3, R0, R89, RZ ;  /* 0x0000005900037224 */ /* 0x000fce00078e02ff */
.L_x_109:
[----:B------:R-:W-:Y:S05]  /*3830*/  BSYNC B1 ;  /* 0x0000000000017941 */ /* 0x000fea0003800000 */
.L_x_108:
        /* <DEDUP_REMOVED lines=11> */
.L_x_111:
[----:B------:R-:W-:Y:S05]  /*38f0*/  BSYNC B1 ;  /* 0x0000000000017941 */ /* 0x000fea0003800000 */
.L_x_110:
[----:B---3--:R-:W-:Y:S01]  /*3900*/  @!P4 IMAD R13, R62, R88, R3 ;  /* 0x000000583e0dc224 */ /* 0x008fe200078e0203 */
[----:B------:R-:W-:Y:S04]  /*3910*/  BSSY B1, `(.L_x_112) ;  /* 0x0000006000017945 */ /* 0x000fe80003800000 */
[----:B------:R3:W-:Y:S01]  /*3920*/  @!P4 STG.E.U8 desc[UR36][R6.64+0x48], R13 ;  /* 0x0000480d0600c986 */ /* 0x0007e2000c101124 */
[----:B------:R-:W-:Y:S05]  /*3930*/  @P3 BRA `(.L_x_113) ;  /* 0x00000000000c3947 */ /* 0x000fea0003800000 */
[----:B------:R-:W5:Y:S02]  /*3940*/  LDG.E.U8 R100, desc[UR36][R10.64+0x49] ;  /* 0x000049240a647981 */ /* 0x000f64000c1e1100 */
[----:B-----5:R-:W-:-:S05]  /*3950*/  PRMT R0, R100, 0x8880, RZ ;  /* 0x0000888064007816 */ /* 0x020fca00000000ff */
[----:B------:R-:W-:-:S07]  /*3960*/  IMAD R3, R0, R89, RZ ;  /* 0x0000005900037224 */ /* 0x000fce00078e02ff */
.L_x_113:
[----:B------:R-:W-:Y:S05]  /*3970*/  BSYNC B1 ;  /* 0x0000000000017941 */ /* 0x000fea0003800000 */
.L_x_112:
[----:B------:R-:W-:Y:S01]  /*3980*/  @!P3 IMAD R63, R63, R88, R3 ;  /* 0x000000583f3fb224 */ /* 0x000fe200078e0203 */
[----:B------:R-:W-:Y:S04]  /*3990*/  BSSY B1, `(.L_x_114) ;  /* 0x0000006000017945 */ /* 0x000fe80003800000 */
[----:B------:R0:W-:Y:S01]  /*39a0*/  @!P3 STG.E.U8 desc[UR36][R6.64+0x49], R63 ;  /* 0x0000493f0600b986 */ /* 0x0001e2000c101124 */
[----:B------:R-:W-:Y:S05]  /*39b0*/  @P5 BRA `(.L_x_115) ;  /* 0x00000000000c5947 */ /* 0x000fea0003800000 */
[----:B------:R-:W5:Y:S02]  /*39c0*/  LDG.E.U8 R100, desc[UR36][R8.64+0x50] ;  /* 0x0000502408647981 */ /* 0x000f64000c1e1100 */
[----:B-----5:R-:W-:-:S05]  /*39d0*/  PRMT R0, R100, 0x8880, RZ ;  /* 0x0000888064007816 */ /* 0x020fca00000000ff */
[----:B------:R-:W-:-:S07]  /*39e0*/  IMAD R3, R0, R89, RZ ;  /* 0x0000005900037224 */ /* 0x000fce00078e02ff */
.L_x_115:
[----:B------:R-:W-:Y:S05]  /*39f0*/  BSYNC B1 ;  /* 0x0000000000017941 */ /* 0x000fea0003800000 */
.L_x_114:
[----:B---3--:R-:W-:Y:S01]  /*3a00*/  @!P5 IMAD R13, R64, R88, R3 ;  /* 0x00000058400dd224 */ /* 0x008fe200078e0203 */
[----:B------:R-:W-:Y:S04]  /*3a10*/  BSSY B1, `(.L_x_116) ;  /* 0x0000006000017945 */ /* 0x000fe80003800000 */
[----:B------:R3:W-:Y:S01]  /*3a20*/  @!P5 STG.E.U8 desc[UR36][R4.64+0x50], R13 ;  /* 0x0000500d0400d986 */ /* 0x0007e2000c101124 */
[----:B------:R-:W-:Y:S05]  /*3a30*/  @P2 BRA `(.L_x_117) ;  /* 0x00000000000c2947 */ /* 0x000fea0003800000 */
[----:B------:R-:W5:Y:S02]  /*3a40*/  LDG.E.U8 R100, desc[UR36][R8.64+0x51] ;  /* 0x0000512408647981 */ /* 0x000f64000c1e1100 */
[----:B-----5:R-:W-:-:S05]  /*3a50*/  PRMT R0, R100, 0x8880, RZ ;  /* 0x0000888064007816 */ /* 0x020fca00000000ff */
[----:B------:R-:W-:-:S07]  /*3a60*/  IMAD R3, R0, R89, RZ ;  /* 0x0000005900037224 */ /* 0x000fce00078e02ff */
.L_x_117:
[----:B------:R-:W-:Y:S05]  /*3a70*/  BSYNC B1 ;  /* 0x0000000000017941 */ /* 0x000fea0003800000 */
.L_x_116:
        /* <DEDUP_REMOVED lines=11> */
.L_x_119:
[----:B------:R-:W-:Y:S05]  /*3b30*/  BSYNC B1 ;  /* 0x0000000000017941 */ /* 0x000fea0003800000 */
.L_x_118:
[----:B---3--:R-:W-:Y:S01]  /*3b40*/  @!P4 IMAD R13, R66, R88, R3 ;  /* 0x00000058420dc224 */ /* 0x008fe200078e0203 */
[----:B------:R-:W-:Y:S04]  /*3b50*/  BSSY B1, `(.L_x_120) ;  /* 0x0000006000017945 */ /* 0x000fe80003800000 */
[----:B------:R3:W-:Y:S01]  /*3b60*/  @!P4 STG.E.U8 desc[UR36][R6.64+0x50], R13 ;  /* 0x0000500d0600c986 */ /* 0x0007e2000c101124 */
[----:B------:R-:W-:Y:S05]  /*3b70*/  @P3 BRA `(.L_x_121) ;  /* 0x00000000000c3947 */ /* 0x000fea0003800000 */
[----:B------:R-:W5:Y:S02]  /*3b80*/  LDG.E.U8 R100, desc[UR36][R10.64+0x51] ;  /* 0x000051240a647981 */ /* 0x000f64000c1e1100 */
[----:B-----5:R-:W-:-:S05]  /*3b90*/  PRMT R0, R100, 0x8880, RZ ;  /* 0x0000888064007816 */ /* 0x020fca00000000ff */
[----:B------:R-:W-:-:S07]  /*3ba0*/  IMAD R3, R0, R89, RZ ;  /* 0x0000005900037224 */ /* 0x000fce00078e02ff */
.L_x_121:
[----:B------:R-:W-:Y:S05]  /*3bb0*/  BSYNC B1 ;  /* 0x0000000000017941 */ /* 0x000fea0003800000 */
.L_x_120:
[----:B------:R-:W-:Y:S01]  /*3bc0*/  @!P3 IMAD R67, R67, R88, R3 ;  /* 0x000000584343b224 */ /* 0x000fe200078e0203 */
[----:B------:R-:W-:Y:S04]  /*3bd0*/  BSSY B1, `(.L_x_122) ;  /* 0x0000006000017945 */ /* 0x000fe80003800000 */
[----:B------:R0:W-:Y:S01]  /*3be0*/  @!P3 STG.E.U8 desc[UR36][R6.64+0x51], R67 ;  /* 0x000051430600b986 */ /* 0x0001e2000c101124 */
[----:B------:R-:W-:Y:S05]  /*3bf0*/  @P5 BRA `(.L_x_123) ;  /* 0x00000000000c5947 */ /* 0x000fea0003800000 */
[----:B------:R-:W5:Y:S02]  /*3c00*/  LDG.E.U8 R100, desc[UR36][R8.64+0x58] ;  /* 0x0000582408647981 */ /* 0x000f64000c1e1100 */
[----:B-----5:R-:W-:-:S05]  /*3c10*/  PRMT R0, R100, 0x8880, RZ ;  /* 0x0000888064007816 */ /* 0x020fca00000000ff */
[----:B------:R-:W-:-:S07]  /*3c20*/  IMAD R3, R0, R89, RZ ;  /* 0x0000005900037224 */ /* 0x000fce00078e02ff */
.L_x_123:
[----:B------:R-:W-:Y:S05]  /*3c30*/  BSYNC B1 ;  /* 0x0000000000017941 */ /* 0x000fea0003800000 */
.L_x_122:
[----:B---3--:R-:W-:Y:S01]  /*3c40*/  @!P5 IMAD R13, R68, R88, R3 ;  /* 0x00000058440dd224 */ /* 0x008fe200078e0203 */
[----:B------:R-:W-:Y:S04]  /*3c50*/  BSSY B1, `(.L_x_124) ;  /* 0x0000006000017945 */ /* 0x000fe80003800000 */
[----:B------:R3:W-:Y:S01]  /*3c60*/  @!P5 STG.E.U8 desc[UR36][R4.64+0x58], R13 ;  /* 0x0000580d0400d986 */ /* 0x0007e2000c101124 */
[----:B------:R-:W-:Y:S05]  /*3c70*/  @P2 BRA `(.L_x_125) ;  /* 0x00000000000c2947 */ /* 0x000fea0003800000 */
[----:B------:R-:W5:Y:S02]  /*3c80*/  LDG.E.U8 R100, desc[UR36][R8.64+0x59] ;  /* 0x0000592408647981 */ /* 0x000f64000c1e1100 */
[----:B-----5:R-:W-:-:S05]  /*3c90*/  PRMT R0, R100, 0x8880, RZ ;  /* 0x0000888064007816 */ /* 0x020fca00000000ff */
[----:B------:R-:W-:-:S07]  /*3ca0*/  IMAD R3, R0, R89, RZ ;  /* 0x0000005900037224 */ /* 0x000fce00078e02ff */
.L_x_125:
[----:B------:R-:W-:Y:S05]  /*3cb0*/  BSYNC B1 ;  /* 0x0000000000017941 */ /* 0x000fea0003800000 */
.L_x_124:
        /* <DEDUP_REMOVED lines=11> */
.L_x_127:
[----:B------:R-:W-:Y:S05]  /*3d70*/  BSYNC B1 ;  /* 0x0000000000017941 */ /* 0x000fea0003800000 */
.L_x_126:
[----:B---3--:R-:W-:Y:S01]  /*3d80*/  @!P4 IMAD R13, R70, R88, R3 ;  /* 0x00000058460dc224 */ /* 0x008fe200078e0203 */
[----:B------:R-:W-:Y:S04]  /*3d90*/  BSSY B1, `(.L_x_128) ;  /* 0x0000006000017945 */ /* 0x000fe80003800000 */
[----:B------:R3:W-:Y:S01]  /*3da0*/  @!P4 STG.E.U8 desc[UR36][R6.64+0x58], R13 ;  /* 0x0000580d0600c986 */ /* 0x0007e2000c101124 */
[----:B------:R-:W-:Y:S05]  /*3db0*/  @P3 BRA `(.L_x_129) ;  /* 0x00000000000c3947 */ /* 0x000fea0003800000 */
[----:B------:R-:W5:Y:S02]  /*3dc0*/  LDG.E.U8 R100, desc[UR36][R10.64+0x59] ;  /* 0x000059240a647981 */ /* 0x000f64000c1e1100 */
[----:B-----5:R-:W-:-:S05]  /*3dd0*/  PRMT R0, R100, 0x8880, RZ ;  /* 0x0000888064007816 */ /* 0x020fca00000000ff */
[----:B------:R-:W-:-:S07]  /*3de0*/  IMAD R3, R0, R89, RZ ;  /* 0x0000005900037224 */ /* 0x000fce00078e02ff */
.L_x_129:
[----:B------:R-:W-:Y:S05]  /*3df0*/  BSYNC B1 ;  /* 0x0000000000017941 */ /* 0x000fea0003800000 */
.L_x_128:
[----:B------:R-:W-:Y:S01]  /*3e00*/  @!P3 IMAD R71, R71, R88, R3 ;  /* 0x000000584747b224 */ /* 0x000fe200078e0203 */
[----:B------:R-:W-:Y:S04]  /*3e10*/  BSSY B1, `(.L_x_130) ;  /* 0x0000006000017945 */ /* 0x000fe80003800000 */
[----:B------:R0:W-:Y:S01]  /*3e20*/  @!P3 STG.E.U8 desc[UR36][R6.64+0x59], R71 ;  /* 0x000059470600b986 */ /* 0x0001e2000c101124 */
[----:B------:R-:W-:Y:S05]  /*3e30*/  @P5 BRA `(.L_x_131) ;  /* 0x00000000000c5947 */ /* 0x000fea0003800000 */
[----:B------:R-:W5:Y:S02]  /*3e40*/  LDG.E.U8 R100, desc[UR36][R8.64+0x60] ;  /* 0x0000602408647981 */ /* 0x000f64000c1e1100 */
[----:B-----5:R-:W-:-:S05]  /*3e50*/  PRMT R0, R100, 0x8880, RZ ;  /* 0x0000888064007816 */ /* 0x020fca00000000ff */
[----:B------:R-:W-:-:S07]  /*3e60*/  IMAD R3, R0, R89, RZ ;  /* 0x0000005900037224 */ /* 0x000fce00078e02ff */
.L_x_131:
[----:B------:R-:W-:Y:S05]  /*3e70*/  BSYNC B1 ;  /* 0x0000000000017941 */ /* 0x000fea0003800000 */
.L_x_130:
[----:B---3--:R-:W-:Y:S01]  /*3e80*/  @!P5 IMAD R13, R72, R88, R3 ;  /* 0x00000058480dd224 */ /* 0x008fe200078e0203 */
[----:B------:R-:W-:Y:S04]  /*3e90*/  BSSY B1, `(.L_x_132) ;  /* 0x0000006000017945 */ /* 0x000fe80003800000 */
[----:B------:R3:W-:Y:S01]  /*3ea0*/  @!P5 STG.E.U8 desc[UR36][R4.64+0x60], R13 ;  /* 0x0000600d0400d986 */ /* 0x0007e2000c101124 */
[----:B------:R-:W-:Y:S05]  /*3eb0*/  @P2 BRA `(.L_x_133) ;  /* 0x00000000000c2947 */ /* 0x000fea0003800000 */
[----:B------:R-:W5:Y:S02]  /*3ec0*/  LDG.E.U8 R100, desc[UR36][R8.64+0x61] ;  /* 0x0000612408647981 */ /* 0x000f64000c1e1100 */
[----:B-----5:R-:W-:-:S05]  /*3ed0*/  PRMT R0, R100, 0x8880, RZ ;  /* 0x0000888064007816 */ /* 0x020fca00000000ff */
[----:B------:R-:W-:-:S07]  /*3ee0*/  IMAD R3, R0, R89, RZ ;  /* 0x0000005900037224 */ /* 0x000fce00078e02ff */
.L_x_133:
[----:B------:R-:W-:Y:S05]  /*3ef0*/  BSYNC B1 ;  /* 0x0000000000017941 */ /* 0x000fea0003800000 */
.L_x_132:
        /* <DEDUP_REMOVED lines=11> */
.L_x_135:
[----:B------:R-:W-:Y:S05]  /*3fb0*/  BSYNC B1 ;  /* 0x0000000000017941 */ /* 0x000fea0003800000 */
.L_x_134:
[----:B---3--:R-:W-:Y:S01]  /*3fc0*/  @!P4 IMAD R13, R74, R88, R3 ;  /* 0x000000584a0dc224 */ /* 0x008fe200078e0203 */
[----:B------:R-:W-:Y:S04]  /*3fd0*/  BSSY B1, `(.L_x_136) ;  /* 0x0000006000017945 */ /* 0x000fe80003800000 */
[----:B------:R3:W-:Y:S01]  /*3fe0*/  @!P4 STG.E.U8 desc[UR36][R6.64+0x60], R13 ;  /* 0x0000600d0600c986 */ /* 0x0007e2000c101124 */
[----:B------:R-:W-:Y:S05]  /*3ff0*/  @P3 BRA `(.L_x_137) ;  /* 0x00000000000c3947 */ /* 0x000fea0003800000 */
[----:B------:R-:W5:Y:S02]  /*4000*/  LDG.E.U8 R100, desc[UR36][R10.64+0x61] ;  /* 0x000061240a647981 */ /* 0x000f64000c1e1100 */
[----:B-----5:R-:W-:-:S05]  /*4010*/  PRMT R0, R100, 0x8880, RZ ;  /* 0x0000888064007816 */ /* 0x020fca00000000ff */
[----:B------:R-:W-:-:S07]  /*4020*/  IMAD R3, R0, R89, RZ ;  /* 0x0000005900037224 */ /* 0x000fce00078e02ff */
.L_x_137:
[----:B------:R-:W-:Y:S05]  /*4030*/  BSYNC B1 ;  /* 0x0000000000017941 */ /* 0x000fea0003800000 */
.L_x_136:
[----:B------:R-:W-:Y:S01]  /*4040*/  @!P3 IMAD R75, R75, R88, R3 ;  /* 0x000000584b4bb224 */ /* 0x000fe200078e0203 */
[----:B------:R-:W-:Y:S04]  /*4050*/  BSSY B1, `(.L_x_138) ;  /* 0x0000006000017945 */ /* 0x000fe80003800000 */
[----:B------:R0:W-:Y:S01]  /*4060*/  @!P3 STG.E.U8 desc[UR36][R6.64+0x61], R75 ;  /* 0x0000614b0600b986 */ /* 0x0001e2000c101124 */
[----:B------:R-:W-:Y:S05]  /*4070*/  @P5 BRA `(.L_x_139) ;  /* 0x00000000000c5947 */ /* 0x000fea0003800000 */
[----:B------:R-:W5:Y:S02]  /*4080*/  LDG.E.U8 R100, desc[UR36][R8.64+0x68] ;  /* 0x0000682408647981 */ /* 0x000f64000c1e1100 */
[----:B-----5:R-:W-:-:S05]  /*4090*/  PRMT R0, R100, 0x8880, RZ ;  /* 0x0000888064007816 */ /* 0x020fca00000000ff */
[----:B------:R-:W-:-:S07]  /*40a0*/  IMAD R3, R0, R89, RZ ;  /* 0x0000005900037224 */ /* 0x000fce00078e02ff */
.L_x_139:
[----:B------:R-:W-:Y:S05]  /*40b0*/  BSYNC B1 ;  /* 0x0000000000017941 */ /* 0x000fea0003800000 */
.L_x_138:
[----:B---3--:R-:W-:Y:S01]  /*40c0*/  @!P5 IMAD R13, R76, R88, R3 ;  /* 0x000000584c0dd224 */ /* 0x008fe200078e0203 */
[----:B------:R-:W-:Y:S04]  /*40d0*/  BSSY B1, `(.L_x_140) ;  /* 0x0000006000017945 */ /* 0x000fe80003800000 */
[----:B------:R3:W-:Y:S01]  /*40e0*/  @!P5 STG.E.U8 desc[UR36][R4.64+0x68], R13 ;  /* 0x0000680d0400d986 */ /* 0x0007e2000c101124 */
[----:B------:R-:W-:Y:S05]  /*40f0*/  @P2 BRA `(.L_x_141) ;  /* 0x00000000000c2947 */ /* 0x000fea0003800000 */
[----:B------:R-:W5:Y:S02]  /*4100*/  LDG.E.U8 R100, desc[UR36][R8.64+0x69] ;  /* 0x0000692408647981 */ /* 0x000f64000c1e1100 */
[----:B-----5:R-:W-:-:S05]  /*4110*/  PRMT R0, R100, 0x8880, RZ ;  /* 0x0000888064007816 */ /* 0x020fca00000000ff */
[----:B------:R-:W-:-:S07]  /*4120*/  IMAD R3, R0, R89, RZ ;  /* 0x0000005900037224 */ /* 0x000fce00078e02ff */
.L_x_141:
[----:B------:R-:W-:Y:S05]  /*4130*/  BSYNC B1 ;  /* 0x0000000000017941 */ /* 0x000fea0003800000 */
.L_x_140:
        /* <DEDUP_REMOVED lines=11> */
.L_x_143:
[----:B------:R-:W-:Y:S05]  /*41f0*/  BSYNC B1 ;  /* 0x0000000000017941 */ /* 0x000fea0003800000 */
.L_x_142:
[----:B---3--:R-:W-:Y:S01]  /*4200*/  @!P4 IMAD R13, R78, R88, R3 ;  /* 0x000000584e0dc224 */ /* 0x008fe200078e0203 */
[----:B------:R-:W-:Y:S04]  /*4210*/  BSSY B1, `(.L_x_144) ;  /* 0x0000006000017945 */ /* 0x000fe80003800000 */
[----:B------:R3:W-:Y:S01]  /*4220*/  @!P4 STG.E.U8 desc[UR36][R6.64+0x68], R13 ;  /* 0x0000680d0600c986 */ /* 0x0007e2000c101124 */
[----:B------:R-:W-:Y:S05]  /*4230*/  @P3 BRA `(.L_x_145) ;  /* 0x00000000000c3947 */ /* 0x000fea0003800000 */
[----:B------:R-:W5:Y:S02]  /*4240*/  LDG.E.U8 R100, desc[UR36][R10.64+0x69] ;  /* 0x000069240a647981 */ /* 0x000f64000c1e1100 */
[----:B-----5:R-:W-:-:S05]  /*4250*/  PRMT R0, R100, 0x8880, RZ ;  /* 0x0000888064007816 */ /* 0x020fca00000000ff */
[----:B------:R-:W-:-:S07]  /*4260*/  IMAD R3, R0, R89, RZ ;  /* 0x0000005900037224 */ /* 0x000fce00078e02ff */
.L_x_145:
[----:B------:R-:W-:Y:S05]  /*4270*/  BSYNC B1 ;  /* 0x0000000000017941 */ /* 0x000fea0003800000 */
.L_x_144:
[----:B------:R-:W-:Y:S01]  /*4280*/  @!P3 IMAD R79, R79, R88, R3 ;  /* 0x000000584f4fb224 */ /* 0x000fe200078e0203 */
[----:B------:R-:W-:Y:S04]  /*4290*/  BSSY B1, `(.L_x_146) ;  /* 0x0000006000017945 */ /* 0x000fe80003800000 */
[----:B------:R0:W-:Y:S01]  /*42a0*/  @!P3 STG.E.U8 desc[UR36][R6.64+0x69], R79 ;  /* 0x0000694f0600b986 */ /* 0x0001e2000c101124 */
[----:B------:R-:W-:Y:S05]  /*42b0*/  @P5 BRA `(.L_x_147) ;  /* 0x00000000000c5947 */ /* 0x000fea0003800000 */
[----:B------:R-:W5:Y:S02]  /*42c0*/  LDG.E.U8 R100, desc[UR36][R8.64+0x70] ;  /* 0x0000702408647981 */ /* 0x000f64000c1e1100 */
[----:B-----5:R-:W-:-:S05]  /*42d0*/  PRMT R0, R100, 0x8880, RZ ;  /* 0x0000888064007816 */ /* 0x020fca00000000ff */
[----:B------:R-:W-:-:S07]  /*42e0*/  IMAD R3, R0, R89, RZ ;  /* 0x0000005900037224 */ /* 0x000fce00078e02ff */
.L_x_147:
[----:B------:R-:W-:Y:S05]  /*42f0*/  BSYNC B1 ;  /* 0x0000000000017941 */ /* 0x000fea0003800000 */
.L_x_146:
[----:B---3--:R-:W-:Y:S01]  /*4300*/  @!P5 IMAD R13, R80, R88, R3 ;  /* 0x00000058500dd224 */ /* 0x008fe200078e0203 */
[----:B------:R-:W-:Y:S04]  /*4310*/  BSSY B1, `(.L_x_148) ;  /* 0x0000006000017945 */ /* 0x000fe80003800000 */
[----:B------:R3:W-:Y:S01]  /*4320*/  @!P5 STG.E.U8 desc[UR36][R4.64+0x70], R13 ;  /* 0x0000700d0400d986 */ /* 0x0007e2000c101124 */
[----:B------:R-:W-:Y:S05]  /*4330*/  @P2 BRA `(.L_x_149) ;  /* 0x00000000000c2947 */ /* 0x000fea0003800000 */
[----:B------:R-:W5:Y:S02]  /*4340*/  LDG.E.U8 R100, desc[UR36][R8.64+0x71] ;  /* 0x0000712408647981 */ /* 0x000f64000c1e1100 */
[----:B-----5:R-:W-:-:S05]  /*4350*/  PRMT R0, R100, 0x8880, RZ ;  /* 0x0000888064007816 */ /* 0x020fca00000000ff */
[----:B------:R-:W-:-:S07]  /*4360*/  IMAD R3, R0, R89, RZ ;  /* 0x0000005900037224 */ /* 0x000fce00078e02ff */
.L_x_149:
[----:B------:R-:W-:Y:S05]  /*4370*/  BSYNC B1 ;  /* 0x0000000000017941 */ /* 0x000fea0003800000 */
.L_x_148:
[----:B------:R-:W-:Y:S01]  /*4380*/  ISETP.LT.OR P4, PT, R19, 0x71, !P0 ;  /* 0x000000711300780c */ /* 0x000fe20004781670 */
[----:B------:R-:W-:Y:S01]  /*4390*/  @!P2 IMAD R81, R81, R88, R3 ;  /* 0x000000585151a224 */ /* 0x000fe200078e0203 */
[----:B------:R-:W-:Y:S01]  /*43a0*/  BSSY B1, `(.L_x_150) ;  /* 0x000000a000017945 */ /* 0x000fe20003800000 */
[C---:B------:R-:W-:Y:S02]  /*43b0*/  ISETP.LT.OR P3, PT, R19.reuse, 0x72, !P0 ;  /* 0x000000721300780c */ /* 0x040fe40004761670 */
[C---:B------:R-:W-:Y:S01]  /*43c0*/  ISETP.LT.OR P5, PT, R19.reuse, 0x79, !P0 ;  /* 0x000000791300780c */ /* 0x040fe200047a1670 */
[----:B------:R0:W-:Y:S01]  /*43d0*/  @!P2 STG.E.U8 desc[UR36][R4.64+0x71], R81 ;  /* 0x000071510400a986 */ /* 0x0001e2000c101124 */
[C---:B------:R-:W-:Y:S02]  /*43e0*/  ISETP.LT.OR P2, PT, R19.reuse, 0x79, !P1 ;  /* 0x000000791300780c */ /* 0x040fe40004f41670 */
[----:B------:R-:W-:-:S04]  /*43f0*/  ISETP.LT.OR P1, PT, R19, 0x7a, !P1 ;  /* 0x0000007a1300780c */ /* 0x000fc80004f21670 */
[----:B------:R-:W-:Y:S09]  /*4400*/  @P4 BRA `(.L_x_151) ;  /* 0x00000000000c4947 */ /* 0x000ff20003800000 */
[----:B------:R-:W5:Y:S02]  /*4410*/  LDG.E.U8 R100, desc[UR36][R10.64+0x70] ;  /* 0x000070240a647981 */ /* 0x000f64000c1e1100 */
[----:B-----5:R-:W-:-:S05]  /*4420*/  PRMT R0, R100, 0x8880, RZ ;  /* 0x0000888064007816 */ /* 0x020fca00000000ff */
[----:B------:R-:W-:-:S07]  /*4430*/  IMAD R3, R0, R89, RZ ;  /* 0x0000005900037224 */ /* 0x000fce00078e02ff */
.L_x_151:
[----:B------:R-:W-:Y:S05]  /*4440*/  BSYNC B1 ;  /* 0x0000000000017941 */ /* 0x000fea0003800000 */
.L_x_150:
[----:B---3--:R-:W-:Y:S01]  /*4450*/  @!P4 IMAD R13, R82, R88, R3 ;  /* 0x00000058520dc224 */ /* 0x008fe200078e0203 */
[----:B------:R-:W-:Y:S04]  /*4460*/  BSSY B1, `(.L_x_152) ;  /* 0x0000006000017945 */ /* 0x000fe80003800000 */
[----:B------:R3:W-:Y:S01]  /*4470*/  @!P4 STG.E.U8 desc[UR36][R6.64+0x70], R13 ;  /* 0x0000700d0600c986 */ /* 0x0007e2000c101124 */
[----:B------:R-:W-:Y:S05]  /*4480*/  @P3 BRA `(.L_x_153) ;  /* 0x00000000000c3947 */ /* 0x000fea0003800000 */
[----:B------:R-:W5:Y:S02]  /*4490*/  LDG.E.U8 R100, desc[UR36][R10.64+0x71] ;  /* 0x000071240a647981 */ /* 0x000f64000c1e1100 */
[----:B-----5:R-:W-:-:S05]  /*44a0*/  PRMT R0, R100, 0x8880, RZ ;  /* 0x0000888064007816 */ /* 0x020fca00000000ff */
[----:B------:R-:W-:-:S07]  /*44b0*/  IMAD R3, R0, R89, RZ ;  /* 0x0000005900037224 */ /* 0x000fce00078e02ff */
.L_x_153:
[----:B------:R-:W-:Y:S05]  /*44c0*/  BSYNC B1 ;  /* 0x0000000000017941 */ /* 0x000fea0003800000 */
.L_x_152:
[----:B------:R-:W-:Y:S01]  /*44d0*/  @!P3 IMAD R83, R83, R88, R3 ;  /* 0x000000585353b224 */ /* 0x000fe200078e0203 */
[----:B------:R-:W-:Y:S04]  /*44e0*/  BSSY B1, `(.L_x_154) ;  /* 0x0000006000017945 */ /* 0x000fe80003800000 */
[----:B------:R0:W-:Y:S01]  /*44f0*/  @!P3 STG.E.U8 desc[UR36][R6.64+0x71], R83 ;  /* 0x000071530600b986 */ /* 0x0001e2000c101124 */
[----:B------:R-:W-:Y:S05]  /*4500*/  @P2 BRA `(.L_x_155) ;  /* 0x00000000000c2947 */ /* 0x000fea0003800000 */
[----:B------:R-:W5:Y:S02]  /*4510*/  LDG.E.U8 R100, desc[UR36][R8.64+0x78] ;  /* 0x0000782408647981 */ /* 0x000f64000c1e1100 */
[----:B-----5:R-:W-:-:S05]  /*4520*/  PRMT R0, R100, 0x8880, RZ ;  /* 0x0000888064007816 */ /* 0x020fca00000000ff */
[----:B------:R-:W-:-:S07]  /*4530*/  IMAD R3, R0, R89, RZ ;  /* 0x0000005900037224 */ /* 0x000fce00078e02ff */
.L_x_155:
[----:B------:R-:W-:Y:S05]  /*4540*/  BSYNC B1 ;  /* 0x0000000000017941 */ /* 0x000fea0003800000 */
.L_x_154:
[----:B---3--:R-:W-:Y:S01]  /*4550*/  @!P2 IMAD R13, R84, R88, R3 ;  /* 0x00000058540da224 */ /* 0x008fe200078e0203 */
[----:B------:R-:W-:Y:S04]  /*4560*/  BSSY B1, `(.L_x_156) ;  /* 0x0000006000017945 */ /* 0x000fe80003800000 */
[----:B------:R3:W-:Y:S01]  /*4570*/  @!P2 STG.E.U8 desc[UR36][R4.64+0x78], R13 ;  /* 0x0000780d0400a986 */ /* 0x0007e2000c101124 */
[----:B------:R-:W-:Y:S05]  /*4580*/  @P1 BRA `(.L_x_157) ;  /* 0x00000000000c1947 */ /* 0x000fea0003800000 */
[----:B------:R-:W5:Y:S02]  /*4590*/  LDG.E.U8 R100, desc[UR36][R8.64+0x79] ;  /* 0x0000792408647981 */ /* 0x000f64000c1e1100 */
[----:B-----5:R-:W-:-:S05]  /*45a0*/  PRMT R0, R100, 0x8880, RZ ;  /* 0x0000888064007816 */ /* 0x020fca00000000ff */
[----:B------:R-:W-:-:S07]  /*45b0*/  IMAD R3, R0, R89, RZ ;  /* 0x0000005900037224 */ /* 0x000fce00078e02ff */
.L_x_157:
[----:B------:R-:W-:Y:S05]  /*45c0*/  BSYNC B1 ;  /* 0x0000000000017941 */ /* 0x000fea0003800000 */
.L_x_156:
[----:B------:R-:W-:Y:S01]  /*45d0*/  @!P1 IMAD R85, R85, R88, R3 ;  /* 0x0000005855559224 */ /* 0x000fe200078e0203 */
[----:B------:R-:W-:Y:S04]  /*45e0*/  BSSY B1, `(.L_x_158) ;  /* 0x0000006000017945 */ /* 0x000fe80003800000 */
[----:B------:R0:W-:Y:S01]  /*45f0*/  @!P1 STG.E.U8 desc[UR36][R4.64+0x79], R85 ;  /* 0x0000795504009986 */ /* 0x0001e2000c101124 */
[----:B------:R-:W-:Y:S05]  /*4600*/  @P5 BRA `(.L_x_159) ;  /* 0x00000000000c5947 */ /* 0x000fea0003800000 */
[----:B------:R-:W5:Y:S02]  /*4610*/  LDG.E.U8 R100, desc[UR36][R10.64+0x78] ;  /* 0x000078240a647981 */ /* 0x000f64000c1e1100 */
[----:B-----5:R-:W-:-:S05]  /*4620*/  PRMT R0, R100, 0x8880, RZ ;  /* 0x0000888064007816 */ /* 0x020fca00000000ff */
[----:B------:R-:W-:-:S07]  /*4630*/  IMAD R3, R0, R89, RZ ;  /* 0x0000005900037224 */ /* 0x000fce00078e02ff */
.L_x_159:
[----:B------:R-:W-:Y:S05]  /*4640*/  BSYNC B1 ;  /* 0x0000000000017941 */ /* 0x000fea0003800000 */
.L_x_158:
[----:B0123--:R-:W-:Y:S01]  /*4650*/  @!P5 IMAD R5, R86, R88, R3 ;  /* 0x000000585605d224 */ /* 0x00ffe200078e0203 */
[----:B------:R-:W-:Y:S01]  /*4660*/  ISETP.LT.OR P0, PT, R19, 0x7a, !P0 ;  /* 0x0000007a1300780c */ /* 0x000fe20004701670 */
[----:B------:R-:W-:Y:S03]  /*4670*/  BSSY B1, `(.L_x_160) ;  /* 0x0000006000017945 */ /* 0x000fe60003800000 */
[----:B------:R0:W-:Y:S09]  /*4680*/  @!P5 STG.E.U8 desc[UR36][R6.64+0x78], R5 ;  /* 0x000078050600d986 */ /* 0x0001f2000c101124 */
[----:B------:R-:W-:Y:S05]  /*4690*/  @P0 BRA `(.L_x_161) ;  /* 0x00000000000c0947 */ /* 0x000fea0003800000 */
[----:B------:R-:W2:Y:S02]  /*46a0*/  LDG.E.U8 R100, desc[UR36][R10.64+0x79] ;  /* 0x000079240a647981 */ /* 0x000ea4000c1e1100 */
[----:B--2---:R-:W-:-:S05]  /*46b0*/  PRMT R0, R100, 0x8880, RZ ;  /* 0x0000888064007816 */ /* 0x004fca00000000ff */
[----:B------:R-:W-:-:S07]  /*46c0*/  IMAD R3, R0, R89, RZ ;  /* 0x0000005900037224 */ /* 0x000fce00078e02ff */
.L_x_161:
[----:B------:R-:W-:Y:S05]  /*46d0*/  BSYNC B1 ;  /* 0x0000000000017941 */ /* 0x000fea0003800000 */
.L_x_160:
[----:B------:R-:W-:Y:S01]  /*46e0*/  IMAD R3, R87, R88, R3 ;  /* 0x0000005857037224 */ /* 0x000fe200078e0203 */
[----:B------:R-:W-:Y:S06]  /*46f0*/  @P0 BRA `(.L_x_162) ;  /* 0x0000000c00100947 */ /* 0x000fec0003800000 */
[----:B------:R1:W-:Y:S01]  /*4700*/  STG.E.U8 desc[UR36][R6.64+0x79], R3 ;  /* 0x0000790306007986 */ /* 0x0003e2000c101124 */
[----:B------:R-:W-:Y:S05]  /*4710*/  BRA `(.L_x_162) ;  /* 0x0000000c00087947 */ /* 0x000fea0003800000 */
.L_x_33:
[C---:B------:R-:W-:Y:S02]  /*4720*/  ISETP.GE.AND P1, PT, R20.reuse, 0x1, PT ;  /* 0x000000011400780c */ /* 0x040fe40003f26270 */
[----:B------:R-:W-:Y:S02]  /*4730*/  ISETP.GE.AND P0, PT, R20, 0x9, PT ;  /* 0x000000091400780c */ /* 0x000fe40003f06270 */
[C---:B------:R-:W-:Y:S02]  /*4740*/  ISETP.LT.OR P4, PT, R19.reuse, 0x1, !P1 ;  /* 0x000000011300780c */ /* 0x040fe40004f81670 */
[C---:B------:R-:W-:Y:S02]  /*4750*/  ISETP.LT.OR P3, PT, R19.reuse, 0x2, !P1 ;  /* 0x000000021300780c */ /* 0x040fe40004f61670 */
[C---:B------:R-:W-:Y:S02]  /*4760*/  ISETP.LT.OR P2, PT, R19.reuse, 0x1, !P0 ;  /* 0x000000011300780c */ /* 0x040fe40004741670 */
[----:B------:R-:W-:-:S07]  /*4770*/  ISETP.LT.OR P5, PT, R19, 0x2, !P0 ;  /* 0x000000021300780c */ /* 0x000fce00047a1670 */
[-C--:B------:R-:W-:Y:S02]  /*4780*/  @!P4 IMAD R3, R24, R88.reuse, RZ ;  /* 0x000000581803c224 */ /* 0x080fe400078e02ff */
[-C--:B------:R-:W-:Y:S02]  /*4790*/  @!P3 IMAD R25, R25, R88.reuse, RZ ;  /* 0x000000581919b224 */ /* 0x080fe400078e02ff */
[-C--:B------:R-:W-:Y:S01]  /*47a0*/  @!P2 IMAD R9, R26, R88.reuse, RZ ;  /* 0x000000581a09a224 */ /* 0x080fe200078e02ff */
[----:B------:R0:W-:Y:S01]  /*47b0*/  @!P4 STG.E.U8 desc[UR36][R4.64], R3 ;  /* 0x000000030400c986 */ /* 0x0001e2000c101124 */
[----:B------:R-:W-:Y:S01]  /*47c0*/  ISETP.LT.OR P4, PT, R19, 0x9, !P1 ;  /* 0x000000091300780c */ /* 0x000fe20004f81670 */
[----:B------:R-:W-:Y:S02]  /*47d0*/  @!P5 IMAD R27, R27, R88, RZ ;  /* 0x000000581b1bd224 */ /* 0x000fe400078e02ff */
[----:B------:R-:W-:Y:S01]  /*47e0*/  @!P3 STG.E.U8 desc[UR36][R4.64+0x1], R25 ;  /* 0x000001190400b986 */ /* 0x000fe2000c101124 */
[----:B------:R-:W-:-:S03]  /*47f0*/  ISETP.LT.OR P3, PT, R19, 0xa, !P1 ;  /* 0x0000000a1300780c */ /* 0x000fc60004f61670 */
[----:B------:R1:W-:Y:S01]  /*4800*/  @!P2 STG.E.U8 desc[UR36][R6.64], R9 ;  /* 0x000000090600a986 */ /* 0x0003e2000c101124 */
[----:B------:R-:W-:-:S03]  /*4810*/  ISETP.LT.OR P2, PT, R19, 0x9, !P0 ;  /* 0x000000091300780c */ /* 0x000fc60004741670 */
[----:B------:R-:W-:Y:S01]  /*4820*/  @!P5 STG.E.U8 desc[UR36][R6.64+0x1], R27 ;  /* 0x0000011b0600d986 */ /* 0x000fe2000c101124 */
[----:B------:R-:W-:Y:S01]  /*4830*/  ISETP.LT.OR P5, PT, R19, 0xa, !P0 ;  /* 0x0000000a1300780c */ /* 0x000fe200047a1670 */
[----:B------:R-:W-:-:S04]  /*4840*/  @!P4 IMAD R11, R28, R88, RZ ;  /* 0x000000581c0bc224 */ /* 0x000fc800078e02ff */
[-C--:B------:R-:W-:Y:S01]  /*4850*/  @!P3 IMAD R29, R29, R88.reuse, RZ ;  /* 0x000000581d1db224 */ /* 0x080fe200078e02ff */
[----:B------:R-:W-:Y:S01]  /*4860*/  @!P4 STG.E.U8 desc[UR36][R4.64+0x8], R11 ;  /* 0x0000080b0400c986 */ /* 0x000fe2000c101124 */
[C---:B------:R-:W-:Y:S02]  /*4870*/  ISETP.LT.OR P4, PT, R19.reuse, 0x11, !P1 ;  /* 0x000000111300780c */ /* 0x040fe40004f81670 */
[-C--:B0-----:R-:W-:Y:S01]  /*4880*/  @!P2 IMAD R3, R30, R88.reuse, RZ ;  /* 0x000000581e03a224 */ /* 0x081fe200078e02ff */
[----:B------:R-:W-:Y:S01]  /*4890*/  @!P3 STG.E.U8 desc[UR36][R4.64+0x9], R29 ;  /* 0x0000091d0400b986 */ /* 0x000fe2000c101124 */
[----:B------:R-:W-:Y:S02]  /*48a0*/  ISETP.LT.OR P3, PT, R19, 0x12, !P1 ;  /* 0x000000121300780c */ /* 0x000fe40004f61670 */
[----:B------:R-:W-:Y:S01]  /*48b0*/  @!P5 IMAD R31, R31, R88, RZ ;  /* 0x000000581f1fd224 */ /* 0x000fe200078e02ff */
[----:B------:R0:W-:Y:S01]  /*48c0*/  @!P2 STG.E.U8 desc[UR36][R6.64+0x8], R3 ;  /* 0x000008030600a986 */ /* 0x0001e2000c101124 */
[----:B------:R-:W-:-:S03]  /*48d0*/  ISETP.LT.OR P2, PT, R19, 0x11, !P0 ;  /* 0x000000111300780c */ /* 0x000fc60004741670 */
[----:B------:R-:W-:Y:S01]  /*48e0*/  @!P5 STG.E.U8 desc[UR36][R6.64+0x9], R31 ;  /* 0x0000091f0600d986 */ /* 0x000fe2000c101124 */
[----:B------:R-:W-:Y:S01]  /*48f0*/  ISETP.LT.OR P5, PT, R19, 0x12, !P0 ;  /* 0x000000121300780c */ /* 0x000fe200047a1670 */
[----:B-1----:R-:W-:-:S04]  /*4900*/  @!P4 IMAD R9, R32, R88, RZ ;  /* 0x000000582009c224 */ /* 0x002fc800078e02ff */
        /* <DEDUP_REMOVED lines=109> */
[----:B------:R1:W-:Y:S01]  /*4fe0*/  @!P4 STG.E.U8 desc[UR36][R4.64+0x58], R11 ;  /* 0x0000580b0400c986 */ /* 0x0003e2000c101124 */
        /* <DEDUP_REMOVED lines=13> */
[-C--:B-1----:R-:W-:Y:S01]  /*50c0*/  @!P2 IMAD R11, R74, R88.reuse, RZ ;  /* 0x000000584a0ba224 */ /* 0x082fe200078e02ff */
[----:B------:R-:W-:Y:S01]  /*50d0*/  @!P3 STG.E.U8 desc[UR36][R4.64+0x61], R73 ;  /* 0x000061490400b986 */ /* 0x000fe2000c101124 */
[----:B------:R-:W-:Y:S02]  /*50e0*/  ISETP.LT.OR P3, PT, R19, 0x6a, !P1 ;  /* 0x0000006a1300780c */ /* 0x000fe40004f61670 */
[----:B------:R-:W-:Y:S01]  /*50f0*/  @!P5 IMAD R75, R75, R88, RZ ;  /* 0x000000584b4bd224 */ /* 0x000fe200078e02ff */
[----:B------:R1:W-:Y:S01]  /*5100*/  @!P2 STG.E.U8 desc[UR36][R6.64+0x60], R11 ;  /* 0x0000600b0600a986 */ /* 0x0003e2000c101124 */
[----:B------:R-:W-:-:S03]  /*5110*/  ISETP.LT.OR P2, PT, R19, 0x69, !P0 ;  /* 0x000000691300780c */ /* 0x000fc60004741670 */
[----:B------:R-:W-:Y:S01]  /*5120*/  @!P5 STG.E.U8 desc[UR36][R6.64+0x61], R75 ;  /* 0x0000614b0600d986 */ /* 0x000fe2000c101124 */
[----:B------:R-:W-:Y:S01]  /*5130*/  ISETP.LT.OR P5, PT, R19, 0x6a, !P0 ;  /* 0x0000006a1300780c */ /* 0x000fe200047a1670 */
[----:B0-----:R-:W-:-:S04]  /*5140*/  @!P4 IMAD R3, R76, R88, RZ ;  /* 0x000000584c03c224 */ /* 0x001fc800078e02ff */
[-C--:B------:R-:W-:Y:S01]  /*5150*/  @!P3 IMAD R77, R77, R88.reuse, RZ ;  /* 0x000000584d4db224 */ /* 0x080fe200078e02ff */
[----:B------:R0:W-:Y:S01]  /*5160*/  @!P4 STG.E.U8 desc[UR36][R4.64+0x68], R3 ;  /* 0x000068030400c986 */ /* 0x0001e2000c101124 */
[C---:B------:R-:W-:Y:S02]  /*5170*/  ISETP.LT.OR P4, PT, R19.reuse, 0x72, !P1 ;  /* 0x000000721300780c */ /* 0x040fe40004f81670 */
[-C--:B--2---:R-:W-:Y:S01]  /*5180*/  @!P2 IMAD R9, R78, R88.reuse, RZ ;  /* 0x000000584e09a224 */ /* 0x084fe200078e02ff */
[----:B------:R-:W-:Y:S01]  /*5190*/  @!P3 STG.E.U8 desc[UR36][R4.64+0x69], R77 ;  /* 0x0000694d0400b986 */ /* 0x000fe2000c101124 */
[----:B------:R-:W-:Y:S02]  /*51a0*/  ISETP.LT.OR P3, PT, R19, 0x71, !P1 ;  /* 0x000000711300780c */ /* 0x000fe40004f61670 */
[----:B------:R-:W-:Y:S01]  /*51b0*/  @!P5 IMAD R79, R79, R88, RZ ;  /* 0x000000584f4fd224 */ /* 0x000fe200078e02ff */
[----:B------:R-:W-:Y:S01]  /*51c0*/  @!P2 STG.E.U8 desc[UR36][R6.64+0x68], R9 ;  /* 0x000068090600a986 */ /* 0x000fe2000c101124 */
[----:B------:R-:W-:-:S03]  /*51d0*/  ISETP.LT.OR P2, PT, R19, 0x71, !P0 ;  /* 0x000000711300780c */ /* 0x000fc60004741670 */
[----:B------:R-:W-:Y:S01]  /*51e0*/  @!P5 STG.E.U8 desc[UR36][R6.64+0x69], R79 ;  /* 0x0000694f0600d986 */ /* 0x000fe2000c101124 */
[----:B------:R-:W-:Y:S01]  /*51f0*/  ISETP.LT.OR P5, PT, R19, 0x79, !P0 ;  /* 0x000000791300780c */ /* 0x000fe200047a1670 */
[----:B------:R-:W-:-:S04]  /*5200*/  @!P4 IMAD R81, R81, R88, RZ ;  /* 0x000000585151c224 */ /* 0x000fc800078e02ff */
[-C--:B-1----:R-:W-:Y:S01]  /*5210*/  @!P3 IMAD R11, R80, R88.reuse, RZ ;  /* 0x00000058500bb224 */ /* 0x082fe200078e02ff */
[----:B------:R-:W-:Y:S01]  /*5220*/  @!P4 STG.E.U8 desc[UR36][R4.64+0x71], R81 ;  /* 0x000071510400c986 */ /* 0x000fe2000c101124 */
[C---:B------:R-:W-:Y:S02]  /*5230*/  ISETP.LT.OR P4, PT, R19.reuse, 0x72, !P0 ;  /* 0x000000721300780c */ /* 0x040fe40004781670 */
[C---:B------:R-:W-:Y:S01]  /*5240*/  ISETP.LT.OR P0, PT, R19.reuse, 0x7a, !P0 ;  /* 0x0000007a1300780c */ /* 0x040fe20004701670 */
[----:B------:R1:W-:Y:S01]  /*5250*/  @!P3 STG.E.U8 desc[UR36][R4.64+0x70], R11 ;  /* 0x0000700b0400b986 */ /* 0x0003e2000c101124 */
[C---:B------:R-:W-:Y:S01]  /*5260*/  ISETP.LT.OR P3, PT, R19.reuse, 0x79, !P1 ;  /* 0x000000791300780c */ /* 0x040fe20004f61670 */
[----:B0-----:R-:W-:Y:S01]  /*5270*/  @!P2 IMAD R3, R82, R88, RZ ;  /* 0x000000585203a224 */ /* 0x001fe200078e02ff */
[----:B------:R-:W-:-:S04]  /*5280*/  ISETP.LT.OR P1, PT, R19, 0x7a, !P1 ;  /* 0x0000007a1300780c */ /* 0x000fc80004f21670 */
[----:B------:R2:W-:Y:S03]  /*5290*/  @!P2 STG.E.U8 desc[UR36][R6.64+0x70], R3 ;  /* 0x000070030600a986 */ /* 0x0005e6000c101124 */
[-C--:B------:R-:W-:Y:S02]  /*52a0*/  @!P4 IMAD R83, R83, R88.reuse, RZ ;  /* 0x000000585353c224 */ /* 0x080fe400078e02ff */
[-C--:B-1----:R-:W-:Y:S02]  /*52b0*/  @!P5 IMAD R11, R86, R88.reuse, RZ ;  /* 0x00000058560bd224 */ /* 0x082fe400078e02ff */
[-C--:B------:R-:W-:Y:S01]  /*52c0*/  @!P3 IMAD R9, R84, R88.reuse, RZ ;  /* 0x000000585409b224 */ /* 0x080fe200078e02ff */
[----:B------:R2:W-:Y:S01]  /*52d0*/  @!P4 STG.E.U8 desc[UR36][R6.64+0x71], R83 ;  /* 0x000071530600c986 */ /* 0x0005e2000c101124 */
[-C--:B------:R-:W-:Y:S02]  /*52e0*/  @!P1 IMAD R85, R85, R88.reuse, RZ ;  /* 0x0000005855559224 */ /* 0x080fe400078e02ff */
[----:B------:R-:W-:Y:S01]  /*52f0*/  @!P0 IMAD R87, R87, R88, RZ ;  /* 0x0000005857578224 */ /* 0x000fe200078e02ff */
[----:B------:R2:W-:Y:S04]  /*5300*/  @!P3 STG.E.U8 desc[UR36][R4.64+0x78], R9 ;  /* 0x000078090400b986 */ /* 0x0005e8000c101124 */
[----:B------:R2:W-:Y:S04]  /*5310*/  @!P1 STG.E.U8 desc[UR36][R4.64+0x79], R85 ;  /* 0x0000795504009986 */ /* 0x0005e8000c101124 */
[----:B------:R2:W-:Y:S04]  /*5320*/  @!P5 STG.E.U8 desc[UR36][R6.64+0x78], R11 ;  /* 0x0000780b0600d986 */ /* 0x0005e8000c101124 */
[----:B------:R2:W-:Y:S02]  /*5330*/  @!P0 STG.E.U8 desc[UR36][R6.64+0x79], R87 ;  /* 0x0000795706008986 */ /* 0x0005e4000c101124 */
.L_x_162:
[----:B------:R-:W-:Y:S05]  /*5340*/  BSYNC B0 ;  /* 0x0000000000007941 */ /* 0x000fea0003800000 */
.L_x_32:
[----:B0-2---:R-:W2:Y:S01]  /*5350*/  LDL.64 R4, [R1] ;  /* 0x0000000001047983 */ /* 0x005ea20000100a00 */
[----:B------:R-:W-:Y:S01]  /*5360*/  ULDC.64 UR4, c[0x0][0x650] ;  /* 0x0001940000047ab9 */ /* 0x000fe20000000a00 */
[----:B------:R-:W-:Y:S02]  /*5370*/  IMAD.U32 R0, RZ, RZ, UR44 ;  /* 0x0000002cff007e24 */ /* 0x000fe4000f8e00ff */
[----:B------:R-:W-:Y:S02]  /*5380*/  IMAD.MOV.U32 R22, RZ, RZ, -0x1 ;  /* 0xffffffffff167424 */ /* 0x000fe400078e00ff */
[----:B------:R0:W-:Y:S01]  /*5390*/  SYNCS.ARRIVE.TRANS64.A1T0 RZ, [R0+UR46], RZ ;  /* 0x000000ff00ff79a7 */ /* 0x0001e2000810002e */
[----:B------:R-:W-:Y:S02]  /*53a0*/  IMAD.MOV.U32 R19, RZ, RZ, -0x1 ;  /* 0xffffffffff137424 */ /* 0x000fe400078e00ff */
[----:B------:R-:W-:Y:S01]  /*53b0*/  IMAD.MOV.U32 R18, RZ, RZ, -0x1 ;  /* 0xffffffffff127424 */ /* 0x000fe200078e00ff */
[----:B0-----:R-:W-:-:S02]  /*53c0*/  PRMT R0, RZ, 0x7610, R0 ;  /* 0x00007610ff007816 */ /* 0x001fc40000000000 */
[----:B--2---:R-:W-:-:S05]  /*53d0*/  LEA R16, P0, R4, R16, 0x1 ;  /* 0x0000001004107211 */ /* 0x004fca00078008ff */
[----:B------:R-:W-:Y:S01]  /*53e0*/  IMAD.X R17, R96, 0x1, R17, P0 ;  /* 0x0000000160117824 */ /* 0x000fe200000e0611 */
[----:B------:R-:W-:-:S04]  /*53f0*/  ISETP.GE.U32.AND P0, PT, R16, UR4, PT ;  /* 0x0000000410007c0c */ /* 0x000fc8000bf06070 */
[----:B------:R-:W-:-:S13]  /*5400*/  ISETP.GE.U32.AND.EX P0, PT, R17, UR5, PT, P0 ;  /* 0x0000000511007c0c */ /* 0x000fda000bf06100 */
[----:B------:R-:W-:Y:S05]  /*5410*/  @P0 BRA `(.L_x_163) ;  /* 0x00000004004c0947 */ /* 0x000fea0003800000 */
[----:B------:R-:W0:Y:S01]  /*5420*/  LDC.64 R10, c[0x0][0x628] ;  /* 0x00018a00ff0a7b82 */ /* 0x000e220000000a00 */
[----:B------:R-:W2:Y:S01]  /*5430*/  S2R R12, SR_CTAID.X ;  /* 0x00000000000c7919 */ /* 0x000ea20000002500 */
[----:B------:R-:W-:Y:S02]  /*5440*/  IMAD.MOV.U32 R8, RZ, RZ, R16 ;  /* 0x000000ffff087224 */ /* 0x000fe400078e0010 */
[----:B------:R-:W-:Y:S01]  /*5450*/  IMAD.MOV.U32 R9, RZ, RZ, R17 ;  /* 0x000000ffff097224 */ /* 0x000fe200078e0011 */
[----:B------:R-:W3:Y:S03]  /*5460*/  S2R R19, SR_CTAID.Y ;  /* 0x0000000000137919 */ /* 0x000ee60000002600 */
[----:B------:R-:W1:Y:S08]  /*5470*/  LDC R0, c[0x0][0x630] ;  /* 0x00018c00ff007b82 */ /* 0x000e700000000800 */
[----:B------:R-:W1:Y:S01]  /*5480*/  LDC.64 R14, c[0x0][0x620] ;  /* 0x00018800ff0e7b82 */ /* 0x000e620000000a00 */
[----:B0-----:R-:W-:-:S04]  /*5490*/  ISETP.NE.U32.AND P0, PT, R10, RZ, PT ;  /* 0x000000ff0a00720c */ /* 0x001fc80003f05070 */
[----:B------:R-:W-:-:S13]  /*54a0*/  ISETP.NE.AND.EX P0, PT, R11, RZ, PT, P0 ;  /* 0x000000ff0b00720c */ /* 0x000fda0003f05300 */
[----:B-123--:R-:W-:Y:S05]  /*54b0*/  @!P0 BRA `(.L_x_164) ;  /* 0x0000000000288947 */ /* 0x00efea0003800000 */
[----:B------:R-:W0:Y:S02]  /*54c0*/  LDC R3, c[0x0][0x634] ;  /* 0x00018d00ff037b82 */ /* 0x000e240000000800 */
[----:B0-----:R-:W-:-:S05]  /*54d0*/  IADD3 R3, P0, R16, R3, RZ ;  /* 0x0000000310037210 */ /* 0x001fca0007f1e0ff */
[----:B------:R-:W-:-:S04]  /*54e0*/  IMAD.X R13, RZ, RZ, R17, P0 ;  /* 0x000000ffff0d7224 */ /* 0x000fc800000e0611 */
[----:B------:R-:W-:-:S04]  /*54f0*/  IMAD.WIDE.U32 R4, R13, R10, RZ ;  /* 0x0000000a0d047225 */ /* 0x000fc800078e00ff */
[----:B----4-:R-:W-:-:S04]  /*5500*/  IMAD.WIDE.U32 R6, P0, R3, R11, R4 ;  /* 0x0000000b03067225 */ /* 0x010fc80007800004 */
[----:B------:R-:W-:-:S04]  /*5510*/  IMAD.WIDE.U32 R4, R3, R10, RZ ;  /* 0x0000000a03047225 */ /* 0x000fc800078e00ff */
[----:B------:R-:W-:Y:S01]  /*5520*/  IMAD.X R9, RZ, RZ, RZ, P0 ;  /* 0x000000ffff097224 */ /* 0x000fe200000e06ff */
[----:B------:R-:W-:Y:S01]  /*5530*/  IADD3 RZ, P0, R5, R6, RZ ;  /* 0x0000000605ff7210 */ /* 0x000fe20007f1e0ff */
[----:B------:R-:W-:-:S04]  /*5540*/  IMAD.MOV.U32 R8, RZ, RZ, R7 ;  /* 0x000000ffff087224 */ /* 0x000fc800078e0007 */
[----:B------:R-:W-:-:S08]  /*5550*/  IMAD.WIDE.U32.X R8, R13, R11, R8, P0 ;  /* 0x0000000b0d087225 */ /* 0x000fd000000e0408 */
.L_x_164:
[-CC-:B------:R-:W-:Y:S01]  /*5560*/  SHF.R.U64 R18, R8, R0.reuse, R9.reuse ;  /* 0x0000000008127219 */ /* 0x180fe20000001209 */
[----:B------:R-:W0:Y:S01]  /*5570*/  LDC.64 R24, c[0x0][0x640] ;  /* 0x00019000ff187b82 */ /* 0x000e220000000a00 */
[----:B------:R-:W-:Y:S01]  /*5580*/  SHF.R.U32.HI R0, RZ, R0, R9 ;  /* 0x00000000ff007219 */ /* 0x000fe20000011609 */
[----:B------:R-:W-:Y:S01]  /*5590*/  ULDC UR4, c[0x0][0x150] ;  /* 0x0000540000047ab9 */ /* 0x000fe20000000800 */
[----:B------:R-:W-:Y:S02]  /*55a0*/  IADD3 R3, P0, RZ, -R18, RZ ;  /* 0x80000012ff037210 */ /* 0x000fe40007f1e0ff */
[----:B----4-:R-:W-:-:S03]  /*55b0*/  I2FP.F32.U32 R7, R12 ;  /* 0x0000000c00077245 */ /* 0x010fc60000201000 */
[----:B------:R-:W1:Y:S01]  /*55c0*/  LDC R6, c[0x0][0x618] ;  /* 0x00018600ff067b82 */ /* 0x000e620000000800 */
[----:B------:R-:W-:Y:S02]  /*55d0*/  IMAD.X R5, RZ, RZ, ~R0, P0 ;  /* 0x000000ffff057224 */ /* 0x000fe400000e0e00 */
[----:B------:R-:W-:Y:S01]  /*55e0*/  FMUL R7, R7, UR4 ;  /* 0x0000000407077c20 */ /* 0x000fe20008400000 */
[----:B------:R-:W-:Y:S01]  /*55f0*/  ULDC UR4, c[0x0][0x154] ;  /* 0x0000550000047ab9 */ /* 0x000fe20000000800 */
[-C--:B------:R-:W-:Y:S02]  /*5600*/  IMAD R0, R5, R14.reuse, RZ ;  /* 0x0000000e05007224 */ /* 0x080fe400078e02ff */
[C---:B------:R-:W-:Y:S01]  /*5610*/  IMAD.WIDE.U32 R4, R3.reuse, R14, R16 ;  /* 0x0000000e03047225 */ /* 0x040fe200078e0010 */
[----:B------:R-:W2:Y:S01]  /*5620*/  LDC R8, c[0x0][0x608] ;  /* 0x00018200ff087b82 */ /* 0x000ea20000000800 */
[----:B------:R-:W3:Y:S02]  /*5630*/  F2I.U32.TRUNC.NTZ R7, R7 ;  /* 0x0000000700077305 */ /* 0x000ee4000020f000 */
[----:B------:R-:W-:Y:S01]  /*5640*/  IMAD R3, R3, R15, R0 ;  /* 0x0000000f03037224 */ /* 0x000fe200078e0200 */
[----:B------:R-:W-:-:S03]  /*5650*/  I2FP.F32.U32 R0, R19 ;  /* 0x0000001300007245 */ /* 0x000fc60000201000 */
[----:B------:R-:W-:Y:S01]  /*5660*/  IMAD.IADD R3, R5, 0x1, R3 ;  /* 0x0000000105037824 */ /* 0x000fe200078e0203 */
[----:B------:R-:W4:Y:S01]  /*5670*/  LDC R11, c[0x0][0x658] ;  /* 0x00019600ff0b7b82 */ /* 0x000f220000000800 */
[----:B0-----:R-:W-:-:S04]  /*5680*/  ISETP.NE.U32.AND P0, PT, R24, RZ, PT ;  /* 0x000000ff1800720c */ /* 0x001fc80003f05070 */
[----:B------:R-:W-:-:S03]  /*5690*/  ISETP.NE.AND.EX P0, PT, R25, RZ, PT, P0 ;  /* 0x000000ff1900720c */ /* 0x000fc60003f05300 */
[----:B------:R-:W0:Y:S01]  /*56a0*/  LDC R9, c[0x0][0x144] ;  /* 0x00005100ff097b82 */ /* 0x000e220000000800 */
[-C--:B-1----:R-:W-:Y:S01]  /*56b0*/  SHF.R.U64 R10, R4, R6.reuse, R3 ;  /* 0x00000006040a7219 */ /* 0x082fe20000001203 */
[----:B---3--:R-:W-:Y:S01]  /*56c0*/  IMAD.MOV R7, RZ, RZ, -R7 ;  /* 0x000000ffff077224 */ /* 0x008fe200078e0a07 */
[----:B------:R-:W-:Y:S01]  /*56d0*/  SHF.R.U32.HI R3, RZ, R6, R3 ;  /* 0x00000006ff037219 */ /* 0x000fe20000011603 */
[----:B------:R-:W-:-:S04]  /*56e0*/  FMUL R6, R0, UR4 ;  /* 0x0000000400067c20 */ /* 0x000fc80008400000 */
[----:B------:R-:W1:Y:S01]  /*56f0*/  LDC R20, c[0x0][0x148] ;  /* 0x00005200ff147b82 */ /* 0x000e620000000800 */
[----:B------:R3:W0:Y:S01]  /*5700*/  F2I.U32.TRUNC.NTZ R14, R6 ;  /* 0x00000006000e7305 */ /* 0x000622000020f000 */
[-CC-:B--2---:R-:W-:Y:S02]  /*5710*/  SHF.R.U64 R13, R10, R8.reuse, R3.reuse ;  /* 0x000000080a0d7219 */ /* 0x184fe40000001203 */
[----:B------:R-:W-:-:S04]  /*5720*/  SHF.R.U32.HI R0, RZ, R8, R3 ;  /* 0x00000008ff007219 */ /* 0x000fc80000011603 */
[----:B------:R-:W2:Y:S01]  /*5730*/  LDC R21, c[0x0][0x648] ;  /* 0x00019200ff157b82 */ /* 0x000ea20000000800 */
[-CC-:B----4-:R-:W-:Y:S02]  /*5740*/  SHF.R.U64 R15, R13, R11.reuse, R0.reuse ;  /* 0x0000000b0d0f7219 */ /* 0x190fe40000001200 */
[----:B------:R-:W-:-:S03]  /*5750*/  SHF.R.U32.HI R5, RZ, R11, R0 ;  /* 0x0000000bff057219 */ /* 0x000fc60000011600 */
[----:B------:R-:W-:Y:S02]  /*5760*/  IMAD.MOV.U32 R4, RZ, RZ, R15 ;  /* 0x000000ffff047224 */ /* 0x000fe400078e000f */
[----:B------:R-:W4:Y:S01]  /*5770*/  LDC R26, c[0x0][0x638] ;  /* 0x00018e00ff1a7b82 */ /* 0x000f220000000800 */
[----:B0-----:R-:W-:-:S07]  /*5780*/  IMAD R22, R9, R7, R12 ;  /* 0x0000000709167224 */ /* 0x001fce00078e020c */
[----:B------:R-:W0:Y:S08]  /*5790*/  LDC R27, c[0x0][0x610] ;  /* 0x00018400ff1b7b82 */ /* 0x000e300000000800 */
[----:B------:R-:W0:Y:S01]  /*57a0*/  LDC R28, c[0x0][0x600] ;  /* 0x00018000ff1c7b82 */ /* 0x000e220000000800 */
[----:B-123--:R-:W-:Y:S05]  /*57b0*/  @!P0 BRA `(.L_x_165) ;  /* 0x0000000000288947 */ /* 0x00efea0003800000 */
[----:B------:R-:W1:Y:S02]  /*57c0*/  LDC R0, c[0x0][0x64c] ;  /* 0x00019300ff007b82 */ /* 0x000e640000000800 */
[----:B-1----:R-:W-:-:S05]  /*57d0*/  IADD3 R3, P0, R15, R0, RZ ;  /* 0x000000000f037210 */ /* 0x002fca0007f1e0ff */
        /* <DEDUP_REMOVED lines=8> */
.L_x_165:
[----:B------:R-:W-:Y:S01]  /*5860*/  ISETP.NE.AND P0, PT, R2, 0x1, PT ;  /* 0x000000010200780c */ /* 0x000fe20003f05270 */
[----:B------:R-:W-:Y:S01]  /*5870*/  IMAD.MOV R14, RZ, RZ, -R14 ;  /* 0x000000ffff0e7224 */ /* 0x000fe200078e0a0e */
[----:B------:R-:W-:Y:S02]  /*5880*/  SHF.R.U64 R0, R4, R21, R5 ;  /* 0x0000001504007219 */ /* 0x000fe40000001205 */
[----:B------:R-:W-:Y:S02]  /*5890*/  LOP3.LUT R3, R13, R98, RZ, 0xc0, !PT ;  /* 0x000000620d037212 */ /* 0x000fe400078ec0ff */
[----:B------:R-:W-:Y:S01]  /*58a0*/  LOP3.LUT R5, R10, R97, RZ, 0xc0, !PT ;  /* 0x000000610a057212 */ /* 0x000fe200078ec0ff */
[----:B------:R-:W-:Y:S02]  /*58b0*/  IMAD.MOV R4, RZ, RZ, -R0 ;  /* 0x000000ffff047224 */ /* 0x000fe400078e0a00 */
[----:B------:R-:W-:Y:S02]  /*58c0*/  IMAD R3, R94, R0, R3 ;  /* 0x000000005e037224 */ /* 0x000fe400078e0203 */
[----:B----4-:R-:W-:-:S02]  /*58d0*/  IMAD R0, R4, R26, R15 ;  /* 0x0000001a04007224 */ /* 0x010fc400078e020f */
[----:B------:R-:W-:Y:S02]  /*58e0*/  @P0 IMAD R22, R20, R14, R19 ;  /* 0x0000000e14160224 */ /* 0x000fe400078e0213 */
[----:B------:R-:W-:Y:S02]  /*58f0*/  IMAD.MOV.U32 R4, RZ, RZ, 0x1 ;  /* 0x00000001ff047424 */ /* 0x000fe400078e00ff */
[----:B0-----:R-:W-:Y:S02]  /*5900*/  IMAD R22, R3, R27, R22 ;  /* 0x0000001b03167224 */ /* 0x001fe400078e0216 */
[----:B------:R-:W-:Y:S01]  /*5910*/  IMAD R3, R0, R28, R5 ;  /* 0x0000001c00037224 */ /* 0x000fe200078e0205 */
[----:B------:R-:W-:-:S04]  /*5920*/  PRMT R0, R4, 0x7610, R0 ;  /* 0x0000761004007816 */ /* 0x000fc80000000000 */
[----:B------:R-:W-:Y:S02]  /*5930*/  SEL R19, R3, R22, !P0 ;  /* 0x0000001603137207 */ /* 0x000fe40004000000 */
[----:B------:R-:W-:-:S07]  /*5940*/  SEL R22, R22, R3, !P0 ;  /* 0x0000000316167207 */ /* 0x000fce0004000000 */
.L_x_163:
[----:B------:R-:W-:Y:S01]  /*5950*/  LOP3.LUT P0, RZ, R0, 0xff, RZ, 0xc0, !PT ;  /* 0x000000ff00ff7812 */ /* 0x000fe2000780c0ff */
[----:B------:R-:W-:Y:S01]  /*5960*/  UIMAD.WIDE.U32 UR4, UR38, -0x55555555, URZ ;  /* 0xaaaaaaab260478a5 */ /* 0x000fe2000f8e003f */
[----:B------:R-:W-:-:S03]  /*5970*/  LOP3.LUT R101, R101, 0x1, RZ, 0x3c, !PT ;  /* 0x0000000165657812 */ /* 0x000fc600078e3cff */
[----:B------:R-:W-:-:S04]  /*5980*/  USHF.R.U32.HI UR4, URZ, 0x1, UR5 ;  /* 0x000000013f047899 */ /* 0x000fc80008011605 */
[----:B------:R-:W-:-:S04]  /*5990*/  UIMAD UR38, UR4, -0x3, UR38 ;  /* 0xfffffffd042678a4 */ /* 0x000fc8000f8e0226 */
[----:B------:R-:W-:Y:S08]  /*59a0*/  @P0 BRA `(.L_x_166) ;  /* 0xffffffb800c40947 */ /* 0x000ff0000383ffff */
[----:B------:R-:W-:Y:S05]  /*59b0*/  EXIT ;  /* 0x000000000000794d */ /* 0x000fea0003800000 */
.L_x_13:
[----:B------:R-:W-:-:S08]  /*59c0*/  ISETP.NE.AND P0, PT, R14, RZ, PT ;  /* 0x000000ff0e00720c */ /* 0x000fd00003f05270 */
[----:B0-----:R-:W0:-:S00]  /*59d0*/  USETMAXREG.DEALLOC.CTAPOOL 0x28 ;  /* 0x00000028000079c8 */ /* 0x001e0000080e0500 */
[----:B------:R-:W-:Y:S05]  /*59e0*/  @P0 EXIT ;  /* 0x000000000000094d */ /* 0x000fea0003800000 */
[----:B0-----:R-:W-:Y:S01]  /*59f0*/  LOP3.LUT P0, RZ, R3, 0xff, RZ, 0xc0, !PT ;  /* 0x000000ff03ff7812 */ /* 0x001fe2000780c0ff */
[----:B------:R-:W-:Y:S02]  /*5a00*/  IMAD.MOV.U32 R3, RZ, RZ, 0x1 ;  /* 0x00000001ff037424 */ /* 0x000fe400078e00ff */
[----:B------:R-:W-:-:S10]  /*5a10*/  IMAD.MOV.U32 R8, RZ, RZ, RZ ;  /* 0x000000ffff087224 */ /* 0x000fd400078e00ff */
[----:B------:R-:W-:Y:S05]  /*5a20*/  @!P0 BRA `(.L_x_167) ;  /* 0x0000000c000c8947 */ /* 0x000fea0003800000 */
[----:B------:R-:W-:Y:S01]  /*5a30*/  LOP3.LUT P0, RZ, R5, 0x1f, RZ, 0xc0, !PT ;  /* 0x0000001f05ff7812 */ /* 0x000fe2000780c0ff */
[----:B------:R-:W-:Y:S01]  /*5a40*/  ULDC UR5, c[0x0][0x658] ;  /* 0x0001960000057ab9 */ /* 0x000fe20000000800 */
[----:B------:R-:W-:Y:S01]  /*5a50*/  UMOV UR6, 0xffffffff ;  /* 0xffffffff00067882 */ /* 0x000fe20000000000 */
[----:B------:R-:W-:Y:S01]  /*5a60*/  BSSY B0, `(.L_x_167) ;  /* 0x00000bf000007945 */ /* 0x000fe20003800000 */
[----:B------:R-:W-:Y:S01]  /*5a70*/  USHF.L.U32 UR6, UR6, UR5, URZ ;  /* 0x0000000506067299 */ /* 0x000fe2000800063f */
[C---:B------:R-:W-:Y:S01]  /*5a80*/  ISETP.NE.AND P2, PT, R4.reuse, RZ, PT ;  /* 0x000000ff0400720c */ /* 0x040fe20003f45270 */
[----:B------:R-:W-:Y:S01]  /*5a90*/  IMAD.MOV.U32 R10, RZ, RZ, 0x1 ;  /* 0x00000001ff0a7424 */ /* 0x000fe200078e00ff */
[----:B------:R-:W-:Y:S01]  /*5aa0*/  ISETP.NE.OR P0, PT, R4, RZ, !P0 ;  /* 0x000000ff0400720c */ /* 0x000fe20004705670 */
[----:B------:R-:W-:Y:S01]  /*5ab0*/  IMAD.MOV.U32 R3, RZ, RZ, 0x1 ;  /* 0x00000001ff037424 */ /* 0x000fe200078e00ff */
[----:B------:R-:W-:Y:S01]  /*5ac0*/  LOP3.LUT R9, R23, 0x2, RZ, 0xfc, !PT ;  /* 0x0000000217097812 */ /* 0x000fe200078efcff */
[----:B------:R-:W-:Y:S01]  /*5ad0*/  IMAD.MOV.U32 R8, RZ, RZ, RZ ;  /* 0x000000ffff087224 */ /* 0x000fe200078e00ff */
[----:B------:R-:W-:Y:S01]  /*5ae0*/  ULDC UR4, c[0x0][0x600] ;  /* 0x0001800000047ab9 */ /* 0x000fe20000000800 */
[----:B------:R-:W-:Y:S01]  /*5af0*/  UMOV UR7, 0x1 ;  /* 0x0000000100077882 */ /* 0x000fe20000000000 */
[----:B------:R-:W-:-:S02]  /*5b00*/  UIADD3 UR19, UR40, 0x1, URZ ;  /* 0x0000000128137890 */ /* 0x000fc4000fffe03f */
[----:B------:R-:W-:Y:S02]  /*5b10*/  UIADD3 UR15, UR4, -0x1, URZ ;  /* 0xffffffff040f7890 */ /* 0x000fe4000fffe03f */
[----:B------:R-:W-:Y:S02]  /*5b20*/  USHF.L.U32 UR17, UR7, UR5, URZ ;  /* 0x0000000507117299 */ /* 0x000fe4000800063f */
[----:B------:R-:W-:Y:S01]  /*5b30*/  ULOP3.LUT UR16, URZ, UR6, URZ, 0x33, !UPT ;  /* 0x000000063f107292 */ /* 0x000fe2000f8e333f */
[----:B------:R-:W-:-:S11]  /*5b40*/  ULDC.64 UR20, c[0x0][0x198] ;  /* 0x0000660000147ab9 */ /* 0x000fd60000000a00 */
.L_x_179:
[----:B------:R-:W-:-:S03]  /*5b50*/  UMOV UR4, 0xffffffff ;  /* 0xffffffff00047882 */ /* 0x000fc60000000000 */
[----:B------:R-:W-:Y:S05]  /*5b60*/  BRA.DIV UR4, `(.L_x_168) ;  /* 0x0000000e04b47947 */ /* 0x000fea000b800000 */
[----:B------:R-:W-:-:S13]  /*5b70*/  ELECT P6, URZ, PT ;  /* 0x00000000003f782f */ /* 0x000fda00038c0000 */
.L_x_191:
[----:B------:R-:W0:Y:S01]  /*5b80*/  LDC R4, c[0x0][0x28c] ;  /* 0x0000a300ff047b82 */ /* 0x000e220000000800 */
[----:B------:R-:W-:Y:S01]  /*5b90*/  BSSY B1, `(.L_x_169) ;  /* 0x0000037000017945 */ /* 0x000fe20003800000 */
[----:B0-----:R-:W-:-:S13]  /*5ba0*/  ISETP.LT.OR P6, PT, R4, 0x1, !P6 ;  /* 0x000000010400780c */ /* 0x001fda00077c1670 */
[----:B------:R-:W-:Y:S05]  /*5bb0*/  @P6 BRA `(.L_x_170) ;  /* 0x0000000000d06947 */ /* 0x000fea0003800000 */
[----:B------:R-:W-:Y:S02]  /*5bc0*/  IMAD.SHL.U32 R19, R19, 0x80, RZ ;  /* 0x0000008013137824 */ /* 0x000fe400078e00ff */
[----:B------:R-:W-:Y:S02]  /*5bd0*/  IMAD.SHL.U32 R22, R22, 0x40, RZ ;  /* 0x0000004016167824 */ /* 0x000fe400078e00ff */
[----:B------:R-:W-:Y:S02]  /*5be0*/  IMAD.MOV.U32 R13, RZ, RZ, RZ ;  /* 0x000000ffff0d7224 */ /* 0x000fe400078e00ff */
[----:B------:R-:W-:Y:S02]  /*5bf0*/  IMAD.U32 R14, RZ, RZ, UR19 ;  /* 0x00000013ff0e7e24 */ /* 0x000fe4000f8e00ff */
[----:B------:R-:W-:Y:S02]  /*5c00*/  IMAD.MOV.U32 R4, RZ, RZ, R3 ;  /* 0x000000ffff047224 */ /* 0x000fe400078e0003 */
[----:B------:R-:W-:-:S07]  /*5c10*/  IMAD.MOV.U32 R5, RZ, RZ, R8 ;  /* 0x000000ffff057224 */ /* 0x000fce00078e0008 */
.L_x_174:
[----:B------:R-:W0:Y:S01]  /*5c20*/  S2R R7, SR_CgaCtaId ;  /* 0x0000000000077919 */ /* 0x000e220000008800 */
[----:B------:R-:W-:-:S04]  /*5c30*/  MOV R6, 0x400 ;  /* 0x0000040000067802 */ /* 0x000fc80000000f00 */
[----:B0-----:R-:W-:Y:S02]  /*5c40*/  LEA R12, R7, R6, 0x18 ;  /* 0x00000006070c7211 */ /* 0x001fe400078ec0ff */
[----:B------:R-:W-:Y:S01]  /*5c50*/  SHF.L.U32 R6, R4, 0x1f, RZ ;  /* 0x0000001f04067819 */ /* 0x000fe200000006ff */
[----:B------:R-:W0:Y:S02]  /*5c60*/  @!P2 LDC R7, c[0x0][0x500] ;  /* 0x00014000ff07ab82 */ /* 0x000e240000000800 */
[----:B------:R-:W-:-:S04]  /*5c70*/  IMAD R11, R5, 0x8, R12 ;  /* 0x00000008050b7824 */ /* 0x000fc800078e020c */
[----:B------:R-:W1:Y:S02]  /*5c80*/  SYNCS.PHASECHK.TRANS64.TRYWAIT P1, [R11+URZ+0x18], R6 ;  /* 0x000018060b0075a7 */ /* 0x000e64000802017f */
[----:B-1----:R-:W-:Y:S05]  /*5c90*/  @!P1 BRA `(.L_x_171) ;  /* 0x0000000c00889947 */ /* 0x002fea0003800000 */
.L_x_192:
[----:B-1----:R-:W-:Y:S01]  /*5ca0*/  PRMT R6, R9, 0x9910, RZ ;  /* 0x0000991009067816 */ /* 0x002fe200000000ff */
[----:B0-----:R0:W-:Y:S03]  /*5cb0*/  @!P2 SYNCS.ARRIVE.TRANS64 RZ, [R11+URZ], R7 ;  /* 0x000000070bffa9a7 */ /* 0x0011e6000800003f */
[----:B------:R-:W-:-:S13]  /*5cc0*/  ISETP.NE.AND P1, PT, R6, 0x2, PT ;  /* 0x000000020600780c */ /* 0x000fda0003f25270 */
[----:B0-----:R-:W-:Y:S05]  /*5cd0*/  @P1 BRA `(.L_x_172) ;  /* 0x0000000000041947 */ /* 0x001fea0003800000 */
[----:B------:R-:W-:Y:S01]  /*5ce0*/  BPT.TRAP 0x1 ;  /* 0x000000040000795c */ /* 0x000fe20000300000 */
.L_x_172:
[----:B------:R-:W-:Y:S05]  /*5cf0*/  @P0 BRA `(.L_x_173) ;  /* 0x0000000000040947 */ /* 0x000fea0003800000 */
[----:B------:R-:W-:Y:S01]  /*5d00*/  BPT.TRAP 0x1 ;  /* 0x000000040000795c */ /* 0x000fe20000300000 */
.L_x_173:
[--C-:B------:R-:W-:Y:S01]  /*5d10*/  IMAD R6, R5, 0x2000, R12.reuse ;  /* 0x0000200005067824 */ /* 0x100fe200078e020c */
[----:B------:R-:W-:Y:S01]  /*5d20*/  R2UR UR9, R11 ;  /* 0x000000000b0972ca */ /* 0x000fe200000e0000 */
[C---:B------:R-:W-:Y:S01]  /*5d30*/  IMAD R12, R5.reuse, 0x4000, R12 ;  /* 0x00004000050c7824 */ /* 0x040fe200078e020c */
[----:B------:R-:W-:Y:S01]  /*5d40*/  UIADD3 UR4, UP0, UR20, 0xf0, URZ ;  /* 0x000000f014047890 */ /* 0x000fe2000ff1e03f */
[----:B------:R-:W-:Y:S01]  /*5d50*/  VIADD R14, R14, 0xffffffff ;  /* 0xffffffff0e0e7836 */ /* 0x000fe20000000000 */
[----:B------:R-:W-:Y:S01]  /*5d60*/  R2UR UR5, R6 ;  /* 0x00000000060572ca */ /* 0x000fe200000e0000 */
[----:B------:R-:W-:Y:S01]  /*5d70*/  UIADD3 UR22, UP1, UR20, 0x1f0, URZ ;  /* 0x000001f014167890 */ /* 0x000fe2000ff3e03f */
[----:B------:R-:W-:Y:S01]  /*5d80*/  R2UR UR8, R12 ;  /* 0x000000000c0872ca */ /* 0x000fe200000e0000 */
[----:B------:R-:W-:Y:S01]  /*5d90*/  VIADD R5, R5, 0x1 ;  /* 0x0000000105057836 */ /* 0x000fe20000000000 */
[----:B------:R-:W-:Y:S01]  /*5da0*/  R2UR UR11, R22 ;  /* 0x00000000160b72ca */ /* 0x000fe200000e0000 */
[----:B------:R-:W-:Y:S01]  /*5db0*/  UIADD3.X UR23, URZ, UR21, URZ, UP1, !UPT ;  /* 0x000000153f177290 */ /* 0x000fe20008ffe43f */
[----:B------:R-:W-:Y:S01]  /*5dc0*/  R2UR UR10, R13 ;  /* 0x000000000d0a72ca */ /* 0x000fe200000e0000 */
[----:B------:R-:W-:Y:S01]  /*5dd0*/  UMOV UR6, 0x0 ;  /* 0x0000000000067882 */ /* 0x000fe20000000000 */
[----:B------:R-:W-:Y:S01]  /*5de0*/  R2UR UR12, R18 ;  /* 0x00000000120c72ca */ /* 0x000fe200000e0000 */
[----:B------:R-:W-:Y:S01]  /*5df0*/  UMOV UR7, 0x10000000 ;  /* 0x1000000000077882 */ /* 0x000fe20000000000 */
[----:B------:R-:W-:Y:S01]  /*5e00*/  R2UR UR18, R19 ;  /* 0x00000000131272ca */ /* 0x000fe200000e0000 */
[----:B------:R-:W-:Y:S01]  /*5e10*/  VIADD R13, R13, 0x80 ;  /* 0x000000800d0d7836 */ /* 0x000fe20000000000 */
[----:B------:R-:W-:Y:S01]  /*5e20*/  ISETP.GT.AND P3, PT, R14, 0x1, PT ;  /* 0x000000010e00780c */ /* 0x000fe20003f64270 */
[----:B------:R-:W-:Y:S01]  /*5e30*/  UIADD3 UR13, UR5, 0x100, URZ ;  /* 0x00000100050d7890 */ /* 0x000fe2000fffe03f */
[----:B------:R-:W-:Y:S01]  /*5e40*/  ISETP.NE.AND P1, PT, R5, 0x3, PT ;  /* 0x000000030500780c */ /* 0x000fe20003f25270 */
[----:B------:R-:W-:-:S02]  /*5e50*/  UIADD3.X UR5, URZ, UR21, URZ, UP0, !UPT ;  /* 0x000000153f057290 */ /* 0x000fc400087fe43f */
[----:B------:R-:W-:Y:S01]  /*5e60*/  UIADD3 UR14, UR8, 0x6100, URZ ;  /* 0x00006100080e7890 */ /* 0x000fe2000fffe03f */
[----:B------:R-:W-:Y:S02]  /*5e70*/  SEL R7, RZ, 0x1, P1 ;  /* 0x00000001ff077807 */ /* 0x000fe40000800000 */
[----:B------:R-:W-:Y:S01]  /*5e80*/  UMOV UR8, UR13 ;  /* 0x0000000d00087c82 */ /* 0x000fe20008000000 */
[----:B------:R-:W-:Y:S02]  /*5e90*/  SEL R5, R5, RZ, P1 ;  /* 0x000000ff05057207 */ /* 0x000fe40000800000 */
[----:B------:R-:W-:Y:S01]  /*5ea0*/  LOP3.LUT R4, R4, R7, RZ, 0x3c, !PT ;  /* 0x0000000704047212 */ /* 0x000fe200078e3cff */
[----:B------:R0:W-:Y:S02]  /*5eb0*/  UTMALDG.3D [UR8], [UR4], desc[UR6] ;  /* 0x00000608040075b4 */ /* 0x0001e40008011000 */
[----:B0-----:R-:W-:Y:S01]  /*5ec0*/  UMOV UR8, UR14 ;  /* 0x0000000e00087c82 */ /* 0x001fe20008000000 */
[----:B------:R-:W-:-:S02]  /*5ed0*/  UMOV UR11, UR18 ;  /* 0x00000012000b7c82 */ /* 0x000fc40008000000 */
[----:B------:R0:W-:Y:S02]  /*5ee0*/  UTMALDG.3D [UR8], [UR22], desc[UR6] ;  /* 0x00000608160075b4 */ /* 0x0001e40008011000 */
[----:B0-----:R-:W-:Y:S05]  /*5ef0*/  @P3 BRA `(.L_x_174) ;  /* 0xfffffffc00483947 */ /* 0x001fea000383ffff */
.L_x_170:
[----:B------:R-:W-:Y:S05]  /*5f00*/  BSYNC B1 ;  /* 0x0000000000017941 */ /* 0x000fea0003800000 */
.L_x_169:
[----:B------:R-:W2:Y:S01]  /*5f10*/  LDL.64 R20, [R1] ;  /* 0x0000000001147983 */ /* 0x000ea20000100a00 */
[----:B------:R-:W-:Y:S01]  /*5f20*/  LOP3.LUT P4, RZ, R10, 0xff, RZ, 0xc0, !PT ;  /* 0x000000ff0aff7812 */ /* 0x000fe2000788c0ff */
[----:B------:R-:W-:Y:S01]  /*5f30*/  VIADD R7, R8, UR40 ;  /* 0x0000002808077c36 */ /* 0x000fe20008000000 */
[----:B------:R-:W-:Y:S01]  /*5f40*/  ULDC.64 UR4, c[0x0][0x650] ;  /* 0x0001940000047ab9 */ /* 0x000fe20000000a00 */
[----:B------:R-:W-:Y:S01]  /*5f50*/  IMAD.U32 R8, RZ, RZ, UR40 ;  /* 0x00000028ff087e24 */ /* 0x000fe2000f8e00ff */
[----:B------:R-:W-:Y:S01]  /*5f60*/  UISETP.GE.U32.AND UP0, UPT, UR40, 0x3, UPT ;  /* 0x000000032800788c */ /* 0x000fe2000bf06070 */
[----:B------:R-:W-:Y:S01]  /*5f70*/  BSSY B1, `(.L_x_175) ;  /* 0x000006b000017945 */ /* 0x000fe20003800000 */
[----:B------:R-:W-:Y:S01]  /*5f80*/  ISETP.GT.U32.AND P1, PT, R7, 0x2, PT ;  /* 0x000000020700780c */ /* 0x000fe20003f24070 */
[----:B------:R-:W-:Y:S01]  /*5f90*/  IMAD.MOV.U32 R22, RZ, RZ, -0x1 ;  /* 0xffffffffff167424 */ /* 0x000fe200078e00ff */
[----:B------:R-:W-:Y:S01]  /*5fa0*/  PRMT R10, RZ, 0x7610, R10 ;  /* 0x00007610ff0a7816 */ /* 0x000fe2000000000a */
[----:B------:R-:W-:Y:S01]  /*5fb0*/  IMAD.MOV.U32 R19, RZ, RZ, -0x1 ;  /* 0xffffffffff137424 */ /* 0x000fe200078e00ff */
[----:B------:R-:W-:Y:S01]  /*5fc0*/  ISETP.LT.U32.AND P1, PT, R8, 0x3, P1 ;  /* 0x000000030800780c */ /* 0x000fe20000f21070 */
[----:B------:R-:W-:Y:S01]  /*5fd0*/  IMAD.MOV.U32 R18, RZ, RZ, -0x1 ;  /* 0xffffffffff127424 */ /* 0x000fe200078e00ff */
[----:B------:R-:W-:Y:S01]  /*5fe0*/  PLOP3.LUT P3, PT, PT, PT, UP0, 0x80, 0x0 ;  /* 0x000000000000781c */ /* 0x000fe20003f6f008 */
[----:B------:R-:W0:Y:S01]  /*5ff0*/  @P4 S2R R5, SR_CgaCtaId ;  /* 0x0000000000054919 */ /* 0x000e220000008800 */
[----:B------:R-:W-:-:S04]  /*6000*/  @P4 MOV R4, 0x400 ;  /* 0x0000040000044802 */ /* 0x000fc80000000f00 */
[----:B0-----:R-:W-:Y:S01]  /*6010*/  @P4 LEA R6, R5, R4, 0x18 ;  /* 0x0000000405064211 */ /* 0x001fe200078ec0ff */
[----:B------:R-:W-:Y:S01]  /*6020*/  IMAD.WIDE.U32 R4, R7, -0x55555555, RZ ;  /* 0xaaaaaaab07047825 */ /* 0x000fe200078e00ff */
[----:B------:R-:W-:Y:S02]  /*6030*/  SEL R4, RZ, 0x1, !P1 ;  /* 0x00000001ff047807 */ /* 0x000fe40004800000 */
[----:B------:R0:W-:Y:S02]  /*6040*/  @P4 SYNCS.ARRIVE.TRANS64.A1T0 RZ, [R6+URZ+0x68], RZ ;  /* 0x000068ff06ff49a7 */ /* 0x0001e4000810003f */
[----:B------:R-:W-:Y:S02]  /*6050*/  LOP3.LUT R3, R3, R4, RZ, 0x3c, !PT ;  /* 0x0000000403037212 */ /* 0x000fe400078e3cff */
[----:B------:R-:W-:Y:S02]  /*6060*/  PRMT R4, RZ, 0x7610, R4 ;  /* 0x00007610ff047816 */ /* 0x000fe40000000004 */
[----:B0-----:R-:W-:-:S04]  /*6070*/  SHF.R.U32.HI R6, RZ, 0x1, R5 ;  /* 0x00000001ff067819 */ /* 0x001fc80000011605 */
[----:B------:R-:W-:Y:S01]  /*6080*/  @P3 LOP3.LUT R3, R3, 0x1, R6, 0x78, !PT ;  /* 0x0000000103033812 */ /* 0x000fe200078e7806 */
[----:B------:R-:W-:Y:S01]  /*6090*/  IMAD R8, R6, -0x3, R7 ;  /* 0xfffffffd06087824 */ /* 0x000fe200078e0207 */
[----:B--2---:R-:W-:-:S04]  /*60a0*/  IADD3 R16, P4, R16, R20, RZ ;  /* 0x0000001410107210 */ /* 0x004fc80007f9e0ff */
[----:B------:R-:W-:Y:S01]  /*60b0*/  ISETP.GE.U32.AND P1, PT, R16, UR4, PT ;  /* 0x0000000410007c0c */ /* 0x000fe2000bf26070 */
[----:B------:R-:W-:-:S05]  /*60c0*/  IMAD.X R17, R17, 0x1, R0, P4 ;  /* 0x0000000111117824 */ /* 0x000fca00020e0600 */
[----:B------:R-:W-:-:S13]  /*60d0*/  ISETP.GE.U32.AND.EX P1, PT, R17, UR5, PT, P1 ;  /* 0x0000000511007c0c */ /* 0x000fda000bf26110 */
[----:B------:R-:W-:Y:S05]  /*60e0*/  @P1 BRA `(.L_x_176) ;  /* 0x00000004004c1947 */ /* 0x000fea0003800000 */
[----:B------:R-:W0:Y:S01]  /*60f0*/  S2R R12, SR_CTAID.X ;  /* 0x00000000000c7919 */ /* 0x000e220000002500 */
[----:B------:R-:W-:Y:S01]  /*6100*/  ULDC.64 UR4, c[0x0][0x628] ;  /* 0x00018a0000047ab9 */ /* 0x000fe20000000a00 */
[----:B------:R-:W1:Y:S01]  /*6110*/  LDC R13, c[0x0][0x144] ;  /* 0x00005100ff0d7b82 */ /* 0x000e620000000800 */
[----:B------:R-:W-:Y:S01]  /*6120*/  ISETP.NE.U32.AND P1, PT, RZ, UR4, PT ;  /* 0x00000004ff007c0c */ /* 0x000fe2000bf25070 */
[----:B------:R-:W2:Y:S01]  /*6130*/  S2R R11, SR_CTAID.Y ;  /* 0x00000000000b7919 */ /* 0x000ea20000002600 */
[----:B------:R-:W-:Y:S01]  /*6140*/  ULDC UR6, c[0x0][0x150] ;  /* 0x0000540000067ab9 */ /* 0x000fe20000000800 */
[----:B------:R-:W-:Y:S01]  /*6150*/  ULDC UR7, c[0x0][0x630] ;  /* 0x00018c0000077ab9 */ /* 0x000fe20000000800 */
[----:B------:R-:W-:Y:S01]  /*6160*/  ISETP.NE.AND.EX P1, PT, RZ, UR5, PT, P1 ;  /* 0x00000005ff007c0c */ /* 0x000fe2000bf25310 */
[----:B------:R-:W-:Y:S01]  /*6170*/  IMAD.MOV.U32 R4, RZ, RZ, R16 ;  /* 0x000000ffff047224 */ /* 0x000fe200078e0010 */
[----:B0-----:R-:W-:-:S05]  /*6180*/  I2FP.F32.U32 R5, R12 ;  /* 0x0000000c00057245 */ /* 0x001fca0000201000 */
[----:B------:R-:W-:Y:S01]  /*6190*/  FMUL R14, R5, UR6 ;  /* 0x00000006050e7c20 */ /* 0x000fe20008400000 */
[----:B------:R-:W-:-:S05]  /*61a0*/  IMAD.MOV.U32 R5, RZ, RZ, R17 ;  /* 0x000000ffff057224 */ /* 0x000fca00078e0011 */
[----:B--2---:R-:W-:Y:S05]  /*61b0*/  @!P1 BRA `(.L_x_177) ;  /* 0x0000000000289947 */ /* 0x004fea0003800000 */
[----:B------:R-:W-:Y:S02]  /*61c0*/  ULDC UR6, c[0x0][0x634] ;  /* 0x00018d0000067ab9 */ /* 0x000fe40000000800 */
[----:B------:R-:W-:-:S05]  /*61d0*/  IADD3 R5, P1, R16, UR6, RZ ;  /* 0x0000000610057c10 */ /* 0x000fca000ff3e0ff */
[----:B------:R-:W-:-:S04]  /*61e0*/  IMAD.X R15, RZ, RZ, R17, P1 ;  /* 0x000000ffff0f7224 */ /* 0x000fc800008e0611 */
[----:B------:R-:W-:-:S04]  /*61f0*/  IMAD.WIDE.U32 R6, R15, UR4, RZ ;  /* 0x000000040f067c25 */ /* 0x000fc8000f8e00ff */
[----:B------:R-:W-:-:S04]  /*6200*/  IMAD.WIDE.U32 R6, P1, R5, UR5, R6 ;  /* 0x0000000505067c25 */ /* 0x000fc8000f820006 */
[----:B------:R-:W-:-:S04]  /*6210*/  IMAD.WIDE.U32 R4, R5, UR4, RZ ;  /* 0x0000000405047c25 */ /* 0x000fc8000f8e00ff */
[----:B------:R-:W-:Y:S01]  /*6220*/  IMAD.MOV.U32 R4, RZ, RZ, R7 ;  /* 0x000000ffff047224 */ /* 0x000fe200078e0007 */
[----:B------:R-:W-:Y:S01]  /*6230*/  IADD3 RZ, P3, R5, R6, RZ ;  /* 0x0000000605ff7210 */ /* 0x000fe20007f7e0ff */
[----:B------:R-:W-:-:S04]  /*6240*/  IMAD.X R5, RZ, RZ, RZ, P1 ;  /* 0x000000ffff057224 */ /* 0x000fc800008e06ff */
[----:B------:R-:W-:-:S08]  /*6250*/  IMAD.WIDE.U32.X R4, R15, UR5, R4, P3 ;  /* 0x000000050f047c25 */ /* 0x000fd000098e0404 */
.L_x_177:
[--C-:B------:R-:W-:Y:S01]  /*6260*/  SHF.R.U64 R18, R4, UR7, R5.reuse ;  /* 0x0000000704127c19 */ /* 0x100fe20008001205 */
[----:B------:R-:W0:Y:S01]  /*6270*/  F2I.U32.TRUNC.NTZ R14, R14 ;  /* 0x0000000e000e7305 */ /* 0x000e22000020f000 */
[----:B------:R-:W-:Y:S01]  /*6280*/  SHF.R.U32.HI R4, RZ, UR7, R5 ;  /* 0x00000007ff047c19 */ /* 0x000fe20008011605 */
[----:B------:R-:W-:Y:S01]  /*6290*/  ULDC.64 UR4, c[0x0][0x620] ;  /* 0x0001880000047ab9 */ /* 0x000fe20000000a00 */
[----:B------:R-:W-:Y:S01]  /*62a0*/  IADD3 R7, P1, RZ, -R18, RZ ;  /* 0x80000012ff077210 */ /* 0x000fe20007f3e0ff */
[----:B------:R-:W-:Y:S01]  /*62b0*/  ULDC.64 UR6, c[0x0][0x640] ;  /* 0x0001900000067ab9 */ /* 0x000fe20000000a00 */
[----:B------:R-:W2:Y:S03]  /*62c0*/  LDC R20, c[0x0][0x148] ;  /* 0x00005200ff147b82 */ /* 0x000ea60000000800 */
[----:B------:R-:W-:Y:S01]  /*62d0*/  IMAD.X R4, RZ, RZ, ~R4, P1 ;  /* 0x000000ffff047224 */ /* 0x000fe200008e0e04 */
[----:B------:R-:W-:-:S03]  /*62e0*/  ISETP.NE.U32.AND P1, PT, RZ, UR6, PT ;  /* 0x00000006ff007c0c */ /* 0x000fc6000bf25070 */
[----:B------:R-:W-:Y:S01]  /*62f0*/  IMAD R6, R4, UR4, RZ ;  /* 0x0000000404067c24 */ /* 0x000fe2000f8e02ff */
[----:B------:R-:W-:Y:S01]  /*6300*/  ISETP.NE.AND.EX P1, PT, RZ, UR7, PT, P1 ;  /* 0x00000007ff007c0c */ /* 0x000fe2000bf25310 */
[----:B------:R-:W-:Y:S01]  /*6310*/  IMAD.WIDE.U32 R4, R7, UR4, R16 ;  /* 0x0000000407047c25 */ /* 0x000fe2000f8e0010 */
[----:B------:R-:W-:-:S03]  /*6320*/  ULDC UR4, c[0x0][0x618] ;  /* 0x0001860000047ab9 */ /* 0x000fc60000000800 */
[----:B------:R-:W-:Y:S01]  /*6330*/  IMAD R7, R7, UR5, R6 ;  /* 0x0000000507077c24 */ /* 0x000fe2000f8e0206 */
[----:B------:R-:W-:Y:S01]  /*6340*/  ULDC UR5, c[0x0][0x154] ;  /* 0x0000550000057ab9 */ /* 0x000fe20000000800 */
[----:B0-----:R-:W-:Y:S02]  /*6350*/  IMAD.MOV R6, RZ, RZ, -R14 ;  /* 0x000000ffff067224 */ /* 0x001fe400078e0a0e */
[----:B------:R-:W-:Y:S02]  /*6360*/  IMAD.IADD R5, R5, 0x1, R7 ;  /* 0x0000000105057824 */ /* 0x000fe400078e0207 */
[----:B-1----:R-:W-:Y:S01]  /*6370*/  IMAD R12, R13, R6, R12 ;  /* 0x000000060d0c7224 */ /* 0x002fe200078e020c */
[----:B------:R-:W-:Y:S02]  /*6380*/  I2FP.F32.U32 R6, R11 ;  /* 0x0000000b00067245 */ /* 0x000fe40000201000 */
[--C-:B------:R-:W-:Y:S02]  /*6390*/  SHF.R.U64 R13, R4, UR4, R5.reuse ;  /* 0x00000004040d7c19 */ /* 0x100fe40008001205 */
[----:B------:R-:W-:Y:S01]  /*63a0*/  SHF.R.U32.HI R4, RZ, UR4, R5 ;  /* 0x00000004ff047c19 */ /* 0x000fe20008011605 */
[----:B------:R-:W-:Y:S01]  /*63b0*/  FMUL R6, R6, UR5 ;  /* 0x0000000506067c20 */ /* 0x000fe20008400000 */
[----:B------:R-:W-:-:S02]  /*63c0*/  ULDC UR4, c[0x0][0x608] ;  /* 0x0001820000047ab9 */ /* 0x000fc40000000800 */
[--C-:B------:R-:W-:Y:S01]  /*63d0*/  SHF.R.U64 R15, R13, UR4, R4.reuse ;  /* 0x000000040d0f7c19 */ /* 0x100fe20008001204 */
[----:B------:R0:W1:Y:S01]  /*63e0*/  F2I.U32.TRUNC.NTZ R21, R6 ;  /* 0x0000000600157305 */ /* 0x000062000020f000 */
[----:B------:R-:W-:Y:S01]  /*63f0*/  SHF.R.U32.HI R4, RZ, UR4, R4 ;  /* 0x00000004ff047c19 */ /* 0x000fe20008011604 */
[----:B------:R-:W-:-:S03]  /*6400*/  ULDC UR4, c[0x0][0x658] ;  /* 0x0001960000047ab9 */ /* 0x000fc60000000800 */
[--C-:B------:R-:W-:Y:S02]  /*6410*/  SHF.R.U64 R14, R15, UR4, R4.reuse ;  /* 0x000000040f0e7c19 */ /* 0x100fe40008001204 */
[----:B------:R-:W-:-:S03]  /*6420*/  SHF.R.U32.HI R19, RZ, UR4, R4 ;  /* 0x00000004ff137c19 */ /* 0x000fc60008011604 */
[----:B------:R-:W-:Y:S02]  /*6430*/  IMAD.MOV.U32 R4, RZ, RZ, R14 ;  /* 0x000000ffff047224 */ /* 0x000fe400078e000e */
[----:B------:R-:W-:Y:S01]  /*6440*/  IMAD.MOV.U32 R5, RZ, RZ, R19 ;  /* 0x000000ffff057224 */ /* 0x000fe200078e0013 */
[----:B0-----:R-:W-:Y:S06]  /*6450*/  @!P1 BRA `(.L_x_178) ;  /* 0x0000000000289947 */ /* 0x001fec0003800000 */
        /* <DEDUP_REMOVED lines=10> */
.L_x_178:
[----:B------:R-:W-:Y:S01]  /*6500*/  ISETP.NE.AND P1, PT, R2, 0x1, PT ;  /* 0x000000010200780c */ /* 0x000fe20003f25270 */
[----:B------:R-:W-:Y:S01]  /*6510*/  ULDC UR4, c[0x0][0x648] ;  /* 0x0001920000047ab9 */ /* 0x000fe20000000800 */
[----:B------:R-:W-:Y:S01]  /*6520*/  LOP3.LUT R15, R15, UR16, RZ, 0xc0, !PT ;  /* 0x000000100f0f7c12 */ /* 0x000fe2000f8ec0ff */
[----:B-1----:R-:W-:Y:S01]  /*6530*/  IMAD.MOV R21, RZ, RZ, -R21 ;  /* 0x000000ffff157224 */ /* 0x002fe200078e0a15 */
[----:B------:R-:W-:Y:S01]  /*6540*/  SHF.R.U64 R4, R4, UR4, R5 ;  /* 0x0000000404047c19 */ /* 0x000fe20008001205 */
[----:B------:R-:W-:Y:S01]  /*6550*/  ULDC UR4, c[0x0][0x638] ;  /* 0x00018e0000047ab9 */ /* 0x000fe20000000800 */
[----:B------:R-:W-:Y:S01]  /*6560*/  LOP3.LUT R13, R13, UR15, RZ, 0xc0, !PT ;  /* 0x0000000f0d0d7c12 */ /* 0x000fe2000f8ec0ff */
[----:B------:R-:W-:Y:S02]  /*6570*/  ULDC UR5, c[0x0][0x610] ;  /* 0x0001840000057ab9 */ /* 0x000fe40000000800 */
[----:B------:R-:W-:Y:S02]  /*6580*/  IMAD.MOV R5, RZ, RZ, -R4 ;  /* 0x000000ffff057224 */ /* 0x000fe400078e0a04 */
[----:B------:R-:W-:-:S02]  /*6590*/  IMAD R15, R4, UR17, R15 ;  /* 0x00000011040f7c24 */ /* 0x000fc4000f8e020f */
[----:B--2---:R-:W-:Y:S02]  /*65a0*/  @P1 IMAD R12, R20, R21, R11 ;  /* 0x00000015140c1224 */ /* 0x004fe400078e020b */
[----:B------:R-:W-:Y:S01]  /*65b0*/  IMAD R14, R5, UR4, R14 ;  /* 0x00000004050e7c24 */ /* 0x000fe2000f8e020e */
[----:B------:R-:W-:Y:S01]  /*65c0*/  ULDC UR4, c[0x0][0x600] ;  /* 0x0001800000047ab9 */ /* 0x000fe20000000800 */
[----:B------:R-:W-:Y:S02]  /*65d0*/  IMAD R12, R15, UR5, R12 ;  /* 0x000000050f0c7c24 */ /* 0x000fe4000f8e020c */
[----:B------:R-:W-:Y:S02]  /*65e0*/  IMAD R5, R14, UR4, R13 ;  /* 0x000000040e057c24 */ /* 0x000fe4000f8e020d */
[----:B------:R-:W-:-:S03]  /*65f0*/  IMAD.MOV.U32 R4, RZ, RZ, 0x1 ;  /* 0x00000001ff047424 */ /* 0x000fc600078e00ff */
[----:B------:R-:W-:Y:S02]  /*6600*/  SEL R19, R5, R12, !P1 ;  /* 0x0000000c05137207 */ /* 0x000fe40004800000 */
[----:B------:R-:W-:-:S07]  /*6610*/  SEL R22, R12, R5, !P1 ;  /* 0x000000050c167207 */ /* 0x000fce0004800000 */
.L_x_176:
[----:B------:R-:W-:Y:S05]  /*6620*/  BSYNC B1 ;  /* 0x0000000000017941 */ /* 0x000fea0003800000 */
.L_x_175:
[----:B------:R-:W-:-:S13]  /*6630*/  LOP3.LUT P1, RZ, R4, 0xff, RZ, 0xc0, !PT ;  /* 0x000000ff04ff7812 */ /* 0x000fda000782c0ff */
[----:B------:R-:W-:Y:S05]  /*6640*/  @P1 BRA `(.L_x_179) ;  /* 0xfffffff400401947 */ /* 0x000fea000383ffff */
[----:B------:R-:W-:Y:S05]  /*6650*/  BSYNC B0 ;  /* 0x0000000000007941 */ /* 0x000fea0003800000 */
.L_x_167:
[----:B------:R-:W-:-:S03]  /*6660*/  UMOV UR4, 0xffffffff ;  /* 0xffffffff00047882 */ /* 0x000fc60000000000 */
[----:B------:R-:W-:Y:S05]  /*6670*/  BRA.DIV UR4, `(.L_x_180) ;  /* 0x0000000604247947 */ /* 0x000fea000b800000 */
[----:B------:R-:W-:-:S13]  /*6680*/  ELECT P6, URZ, PT ;  /* 0x00000000003f782f */ /* 0x000fda00038c0000 */
.L_x_195:
[----:B------:R-:W-:Y:S04]  /*6690*/  BSSY B0, `(.L_x_181) ;  /* 0x0000022000007945 */ /* 0x000fe80003800000 */
[----:B------:R-:W-:Y:S05]  /*66a0*/  @!P6 BRA `(.L_x_182) ;  /* 0x000000000080e947 */ /* 0x000fea0003800000 */
[----:B------:R-:W-:-:S04]  /*66b0*/  LOP3.LUT R23, R23, 0x2, RZ, 0xfc, !PT ;  /* 0x0000000217177812 */ /* 0x000fc800078efcff */
[----:B------:R-:W-:-:S13]  /*66c0*/  ISETP.NE.AND P0, PT, R23, 0x3, PT ;  /* 0x000000031700780c */ /* 0x000fda0003f05270 */
[----:B------:R-:W-:Y:S05]  /*66d0*/  @!P0 BRA `(.L_x_183) ;  /* 0x0000000000048947 */ /* 0x000fea0003800000 */
[----:B------:R-:W-:Y:S01]  /*66e0*/  BPT.TRAP 0x1 ;  /* 0x000000040000795c */ /* 0x000fe20000300000 */
.L_x_183:
[----:B------:R-:W0:Y:S01]  /*66f0*/  S2R R5, SR_CgaCtaId ;  /* 0x0000000000057919 */ /* 0x000e220000008800 */
[----:B------:R-:W-:Y:S02]  /*6700*/  MOV R0, 0x400 ;  /* 0x0000040000007802 */ /* 0x000fe40000000f00 */
[----:B------:R-:W-:Y:S02]  /*6710*/  SHF.L.U32 R2, R3, 0x1f, RZ ;  /* 0x0000001f03027819 */ /* 0x000fe400000006ff */
[----:B0-----:R-:W-:-:S05]  /*6720*/  LEA R5, R5, R0, 0x18 ;  /* 0x0000000005057211 */ /* 0x001fca00078ec0ff */
[----:B------:R-:W-:-:S04]  /*6730*/  VIADD R5, R5, 0x18 ;  /* 0x0000001805057836 */ /* 0x000fc80000000000 */
[C---:B------:R-:W-:Y:S02]  /*6740*/  IMAD R7, R8.reuse, 0x8, R5 ;  /* 0x0000000808077824 */ /* 0x040fe400078e0205 */
[----:B------:R-:W-:Y:S02]  /*6750*/  VIADD R8, R8, 0x1 ;  /* 0x0000000108087836 */ /* 0x000fe40000000000 */
[----:B------:R-:W0:Y:S03]  /*6760*/  SYNCS.PHASECHK.TRANS64.TRYWAIT P0, [R7+URZ], R2 ;  /* 0x00000002070075a7 */ /* 0x000e26000800017f */
[----:B------:R-:W-:-:S04]  /*6770*/  ISETP.NE.AND P1, PT, R8, 0x3, PT ;  /* 0x000000030800780c */ /* 0x000fc80003f25270 */
[----:B------:R-:W-:Y:S02]  /*6780*/  SEL R0, RZ, 0x1, P1 ;  /* 0x00000001ff007807 */ /* 0x000fe40000800000 */
[----:B------:R-:W-:Y:S02]  /*6790*/  SEL R8, R8, RZ, P1 ;  /* 0x000000ff08087207 */ /* 0x000fe40000800000 */
[----:B------:R-:W-:-:S03]  /*67a0*/  LOP3.LUT R9, R3, R0, RZ, 0x3c, !PT ;  /* 0x0000000003097212 */ /* 0x000fc600078e3cff */
[----:B------:R-:W-:Y:S01]  /*67b0*/  IMAD R4, R8, 0x8, R5 ;  /* 0x0000000808047824 */ /* 0x000fe200078e0205 */
[----:B------:R-:W-:Y:S01]  /*67c0*/  SHF.L.U32 R3, R9, 0x1f, RZ ;  /* 0x0000001f09037819 */ /* 0x000fe200000006ff */
[----:B0-----:R-:W-:Y:S06]  /*67d0*/  @!P0 BRA `(.L_x_184) ;  /* 0x0000000000ec8947 */ /* 0x001fec0003800000 */
.L_x_196:
[----:B------:R-:W1:Y:S01]  /*67e0*/  SYNCS.PHASECHK.TRANS64.TRYWAIT P0, [R4+URZ], R3 ;  /* 0x00000003040075a7 */ /* 0x000e62000800017f */
[----:B------:R-:W-:-:S05]  /*67f0*/  VIADD R0, R8, 0x1 ;  /* 0x0000000108007836 */ /* 0x000fca0000000000 */
[----:B------:R-:W-:-:S04]  /*6800*/  ISETP.NE.AND P1, PT, R0, 0x3, PT ;  /* 0x000000030000780c */ /* 0x000fc80003f25270 */
[----:B0-----:R-:W-:Y:S02]  /*6810*/  SEL R2, RZ, 0x1, P1 ;  /* 0x00000001ff027807 */ /* 0x001fe40000800000 */
[----:B------:R-:W-:Y:S02]  /*6820*/  SEL R0, R0, RZ, P1 ;  /* 0x000000ff00007207 */ /* 0x000fe40000800000 */
[----:B------:R-:W-:Y:S01]  /*6830*/  LOP3.LUT R2, R9, R2, RZ, 0x3c, !PT ;  /* 0x0000000209027212 */ /* 0x000fe200078e3cff */
[----:B-1----:R-:W-:Y:S06]  /*6840*/  @!P0 BRA `(.L_x_185) ;  /* 0x0000000000e48947 */ /* 0x002fec0003800000 */
.L_x_197:
[----:B------:R-:W-:Y:S01]  /*6850*/  IMAD R5, R0, 0x8, R5 ;  /* 0x0000000800057824 */ /* 0x000fe200078e0205 */
[----:B------:R-:W-:-:S07]  /*6860*/  SHF.L.U32 R0, R2, 0x1f, RZ ;  /* 0x0000001f02007819 */ /* 0x000fce00000006ff */
.L_x_186:
[----:B-1----:R1:W2:Y:S02]  /*6870*/  SYNCS.PHASECHK.TRANS64.TRYWAIT P0, [R5+URZ], R0 ;  /* 0x00000000050075a7 */ /* 0x0022a4000800017f */
[----:B--2---:R-:W-:Y:S05]  /*6880*/  @!P0 NANOSLEEP.SYNCS 0x989680 ;  /* 0x009896800000895d */ /* 0x004fea0003900000 */
[----:B------:R-:W2:Y:S02]  /*6890*/  @!P0 SYNCS.PHASECHK.TRANS64 P0, [R5+URZ], R0 ;  /* 0x00000000050085a7 */ /* 0x000ea4000800007f */
[----:B--2---:R-:W-:Y:S05]  /*68a0*/  @!P0 BRA `(.L_x_186) ;  /* 0xfffffffc00f08947 */ /* 0x004fea000383ffff */
.L_x_182:
[----:B------:R-:W-:Y:S05]  /*68b0*/  BSYNC B0 ;  /* 0x0000000000007941 */ /* 0x000fea0003800000 */
.L_x_181:
[----:B------:R-:W-:Y:S05]  /*68c0*/  EXIT ;  /* 0x000000000000794d */ /* 0x000fea0003800000 */
.L_x_15:
[----:B0-----:R-:W-:-:S04]  /*68d0*/  IMAD.U32 R3, RZ, RZ, UR43 ;  /* 0x0000002bff037e24 */ /* 0x001fc8000f8e00ff */
[----:B------:R0:W1:Y:S03]  /*68e0*/  SYNCS.PHASECHK.TRANS64.TRYWAIT P0, [R3+URZ+-0x8], R0 ;  /* 0xfffff800030075a7 */ /* 0x000066000800017f */
[----:B-1----:R-:W-:Y:S05]  /*68f0*/  @!P0 NANOSLEEP.SYNCS 0x989680 ;  /* 0x009896800000895d */ /* 0x002fea0003900000 */
[----:B------:R-:W1:Y:S02]  /*6900*/  @!P0 SYNCS.PHASECHK.TRANS64 P0, [R3+URZ+-0x8], R0 ;  /* 0xfffff800030085a7 */ /* 0x000e64000800007f */
[----:B-1----:R-:W-:Y:S05]  /*6910*/  @!P0 BRA `(.L_x_15) ;  /* 0xfffffffc00ec8947 */ /* 0x002fea000383ffff */
[----:B------:R-:W-:Y:S05]  /*6920*/  BRA `(.L_x_187) ;  /* 0xffffffa800f07947 */ /* 0x000fea000383ffff */
.L_x_20:
[----:B-1----:R1:W2:Y:S02]  /*6930*/  SYNCS.PHASECHK.TRANS64.TRYWAIT P1, [R3+URZ], R0 ;  /* 0x00000000030075a7 */ /* 0x0022a4000802017f */
[----:B--2---:R-:W-:Y:S05]  /*6940*/  @!P1 NANOSLEEP.SYNCS 0x989680 ;  /* 0x009896800000995d */ /* 0x004fea0003900000 */
[----:B------:R-:W2:Y:S02]  /*6950*/  @!P1 SYNCS.PHASECHK.TRANS64 P1, [R3+URZ], R0 ;  /* 0x00000000030095a7 */ /* 0x000ea4000802007f */
[----:B--2---:R-:W-:Y:S05]  /*6960*/  @!P1 BRA `(.L_x_20) ;  /* 0xfffffffc00f09947 */ /* 0x004fea000383ffff */
[----:B------:R-:W-:Y:S05]  /*6970*/  BRA `(.L_x_19) ;  /* 0xffffffac00687947 */ /* 0x000fea000383ffff */
.L_x_25:
[----:B-1----:R-:W-:-:S04]  /*6980*/  IMAD.U32 R4, RZ, RZ, UR4 ;  /* 0x00000004ff047e24 */ /* 0x002fc8000f8e00ff */
[----:B------:R1:W2:Y:S03]  /*6990*/  SYNCS.PHASECHK.TRANS64.TRYWAIT P1, [R4+URZ], R3 ;  /* 0x00000003040075a7 */ /* 0x0002a6000802017f */
[----:B--2---:R-:W-:Y:S05]  /*69a0*/  @!P1 NANOSLEEP.SYNCS 0x989680 ;  /* 0x009896800000995d */ /* 0x004fea0003900000 */
[----:B------:R-:W2:Y:S02]  /*69b0*/  @!P1 SYNCS.PHASECHK.TRANS64 P1, [R4+URZ], R3 ;  /* 0x00000003040095a7 */ /* 0x000ea4000802007f */
[----:B--2---:R-:W-:Y:S05]  /*69c0*/  @!P1 BRA `(.L_x_25) ;  /* 0xfffffffc00ec9947 */ /* 0x004fea000383ffff */
[----:B------:R-:W-:Y:S05]  /*69d0*/  BRA `(.L_x_24) ;  /* 0xffffffb000387947 */ /* 0x000fea000383ffff */
.L_x_31:
[----:B0-----:R-:W-:-:S04]  /*69e0*/  IMAD.U32 R4, RZ, RZ, UR43 ;  /* 0x0000002bff047e24 */ /* 0x001fc8000f8e00ff */
[----:B------:R0:W1:Y:S03]  /*69f0*/  SYNCS.PHASECHK.TRANS64.TRYWAIT P0, [R4+URZ+0x8], R3 ;  /* 0x00000803040075a7 */ /* 0x000066000800017f */
[----:B-1----:R-:W-:Y:S05]  /*6a00*/  @!P0 NANOSLEEP.SYNCS 0x989680 ;  /* 0x009896800000895d */ /* 0x002fea0003900000 */
[----:B------:R-:W1:Y:S02]  /*6a10*/  @!P0 SYNCS.PHASECHK.TRANS64 P0, [R4+URZ+0x8], R3 ;  /* 0x00000803040085a7 */ /* 0x000e64000800007f */
[----:B-1----:R-:W-:Y:S05]  /*6a20*/  @!P0 BRA `(.L_x_31) ;  /* 0xfffffffc00ec8947 */ /* 0x002fea000383ffff */
[----:B------:R-:W-:Y:S05]  /*6a30*/  BRA `(.L_x_188) ;  /* 0xffffffb400647947 */ /* 0x000fea000383ffff */
.L_x_168:
[----:B------:R-:W-:Y:S01]  /*6a40*/  BSSY B1, `(.L_x_189) ;  /* 0x0000006000017945 */ /* 0x000fe20003800000 */
[----:B------:R-:W-:-:S07]  /*6a50*/  IMAD.MOV.U32 R15, RZ, RZ, -0x1 ;  /* 0xffffffffff0f7424 */ /* 0x000fce00078e00ff */
[----:B-----5:R-:W-:Y:S05]  /*6a60*/  WARPSYNC.COLLECTIVE R15, `(.L_x_190) ;  /* 0x000000000f0c7348 */ /* 0x020fea0003c00000 */
[----:B------:R-:W-:Y:S02]  /*6a70*/  ELECT P6, UR62, PT ;  /* 0x00000000003e782f */ /* 0x000fe400038c0000 */
[----:B------:R-:W-:Y:S01]  /*6a80*/  MOV R14, UR62 ;  /* 0x0000003e000e7c02 */ /* 0x000fe20008000f00 */
[----:B-----5:R-:W-:Y:S10]  /*6a90*/  ENDCOLLECTIVE ;  /* 0x000000000000791b */ /* 0x020ff40003800000 */
.L_x_190:
[----:B------:R-:W-:Y:S05]  /*6aa0*/  BSYNC B1 ;  /* 0x0000000000017941 */ /* 0x000fea0003800000 */
.L_x_189:
[----:B------:R-:W-:Y:S05]  /*6ab0*/  BRA `(.L_x_191) ;  /* 0xfffffff000307947 */ /* 0x000fea000383ffff */
.L_x_171:
[----:B-1----:R1:W2:Y:S02]  /*6ac0*/  SYNCS.PHASECHK.TRANS64.TRYWAIT P1, [R11+URZ+0x18], R6 ;  /* 0x000018060b0075a7 */ /* 0x0022a4000802017f */
[----:B--2---:R-:W-:Y:S05]  /*6ad0*/  @!P1 NANOSLEEP.SYNCS 0x989680 ;  /* 0x009896800000995d */ /* 0x004fea0003900000 */
[----:B------:R-:W2:Y:S02]  /*6ae0*/  @!P1 SYNCS.PHASECHK.TRANS64 P1, [R11+URZ+0x18], R6 ;  /* 0x000018060b0095a7 */ /* 0x000ea4000802007f */
[----:B--2---:R-:W-:Y:S05]  /*6af0*/  @!P1 BRA `(.L_x_171) ;  /* 0xfffffffc00f09947 */ /* 0x004fea000383ffff */
[----:B------:R-:W-:Y:S05]  /*6b00*/  BRA `(.L_x_192) ;  /* 0xfffffff000647947 */ /* 0x000fea000383ffff */
.L_x_180:
[----:B------:R-:W-:Y:S01]  /*6b10*/  BSSY B0, `(.L_x_193) ;  /* 0x0000006000007945 */ /* 0x000fe20003800000 */
[----:B------:R-:W-:-:S07]  /*6b20*/  IMAD.MOV.U32 R15, RZ, RZ, -0x1 ;  /* 0xffffffffff0f7424 */ /* 0x000fce00078e00ff */
[----:B-----5:R-:W-:Y:S05]  /*6b30*/  WARPSYNC.COLLECTIVE R15, `(.L_x_194) ;  /* 0x000000000f0c7348 */ /* 0x020fea0003c00000 */
[----:B------:R-:W-:Y:S02]  /*6b40*/  ELECT P6, UR62, PT ;  /* 0x00000000003e782f */ /* 0x000fe400038c0000 */
[----:B------:R-:W-:Y:S01]  /*6b50*/  MOV R14, UR62 ;  /* 0x0000003e000e7c02 */ /* 0x000fe20008000f00 */
[----:B-----5:R-:W-:Y:S10]  /*6b60*/  ENDCOLLECTIVE ;  /* 0x000000000000791b */ /* 0x020ff40003800000 */
.L_x_194:
[----:B------:R-:W-:Y:S05]  /*6b70*/  BSYNC B0 ;  /* 0x0000000000007941 */ /* 0x000fea0003800000 */
.L_x_193:
[----:B------:R-:W-:Y:S05]  /*6b80*/  BRA `(.L_x_195) ;  /* 0xfffffff800c07947 */ /* 0x000fea000383ffff */
.L_x_184:
[----:B0-----:R0:W1:Y:S02]  /*6b90*/  SYNCS.PHASECHK.TRANS64.TRYWAIT P0, [R7+URZ], R2 ;  /* 0x00000002070075a7 */ /* 0x001064000800017f */
[----:B-1----:R-:W-:Y:S05]  /*6ba0*/  @!P0 NANOSLEEP.SYNCS 0x989680 ;  /* 0x009896800000895d */ /* 0x002fea0003900000 */
[----:B------:R-:W1:Y:S02]  /*6bb0*/  @!P0 SYNCS.PHASECHK.TRANS64 P0, [R7+URZ], R2 ;  /* 0x00000002070085a7 */ /* 0x000e64000800007f */
[----:B-1----:R-:W-:Y:S05]  /*6bc0*/  @!P0 BRA `(.L_x_184) ;  /* 0xfffffffc00f08947 */ /* 0x002fea000383ffff */
[----:B------:R-:W-:Y:S05]  /*6bd0*/  BRA `(.L_x_196) ;  /* 0xfffffffc00007947 */ /* 0x000fea000383ffff */
.L_x_185:
[----:B0-----:R0:W1:Y:S02]  /*6be0*/  SYNCS.PHASECHK.TRANS64.TRYWAIT P0, [R4+URZ], R3 ;  /* 0x00000003040075a7 */ /* 0x001064000800017f */
[----:B-1----:R-:W-:Y:S05]  /*6bf0*/  @!P0 NANOSLEEP.SYNCS 0x989680 ;  /* 0x009896800000895d */ /* 0x002fea0003900000 */
[----:B------:R-:W1:Y:S02]  /*6c00*/  @!P0 SYNCS.PHASECHK.TRANS64 P0, [R4+URZ], R3 ;  /* 0x00000003040085a7 */ /* 0x000e64000800007f */
[----:B-1----:R-:W-:Y:S05]  /*6c10*/  @!P0 BRA `(.L_x_185) ;  /* 0xfffffffc00f08947 */ /* 0x002fea000383ffff */
[----:B------:R-:W-:Y:S05]  /*6c20*/  BRA `(.L_x_197) ;  /* 0xfffffffc00087947 */ /* 0x000fea000383ffff */
.L_x_198:
[----:B------:R-:W-:-:S00]  /*6c30*/  BRA `(.L_x_198) ;  /* 0xfffffffc00fc7947 */ /* 0x000fc0000383ffff */
[----:B------:R-:W-:-:S00]  /*6c40*/  NOP ;  /* 0x0000000000007918 */ /* 0x000fc00000000000 */
        /* <DEDUP_REMOVED lines=11> */
.L_x_199:


//--------------------- .nv.global.init           --------------------------
	.section	.nv.global.init,"aw",@progbits
.nv.global.init:
	.type		$str$22,@object
	.size		$str$22,($str$23 - $str$22)
$str$22:
        /*0000*/ 	.byte	0x6b, 0x5f, 0x74, 0x69, 0x6c, 0x65, 0x5f, 0x63, 0x6f, 0x75, 0x6e, 0x74, 0x20, 0x3e, 0x3d, 0x20
        /*0010*/ 	.byte	0x31, 0x00
	.type		$str$23,@object
	.size		$str$23,(__unnamed_1 - $str$23)
$str$23:
        /*0012*/ 	.byte	0x2f, 0x74, 0x6d, 0x70, 0x2f, 0x63, 0x75, 0x74, 0x6c, 0x61, 0x73, 0x73, 0x5f, 0x73, 0x77, 0x65
        /*0022*/ 	.byte	0x65, 0x70, 0x5f, 0x73, 0x72, 0x63, 0x2f, 0x69, 0x6e, 0x63, 0x6c, 0x75, 0x64, 0x65, 0x2f, 0x63
        /*0032*/ 	.byte	0x75, 0x74, 0x6c, 0x61, 0x73, 0x73, 0x2f, 0x67, 0x65, 0x6d, 0x6d, 0x2f, 0x63, 0x6f, 0x6c, 0x6c
        /*0042*/ 	.byte	0x65, 0x63, 0x74, 0x69, 0x76, 0x65, 0x2f, 0x73, 0x6d, 0x39, 0x30, 0x5f, 0x6d, 0x6d, 0x61, 0x5f
        /*0052*/ 	.byte	0x74, 0x6d, 0x61, 0x5f, 0x67, 0x6d, 0x6d, 0x61, 0x5f, 0x73, 0x73, 0x5f, 0x77, 0x61, 0x72, 0x70
        /*0062*/ 	.byte	0x73, 0x70, 0x65, 0x63, 0x69, 0x61, 0x6c, 0x69, 0x7a, 0x65, 0x64, 0x2e, 0x68, 0x70, 0x70, 0x00
	.type		__unnamed_1,@object
	.size		__unnamed_1,(.L_0 - __unnamed_1)
__unnamed_1:
        /*0072*/ 	.byte	0x76, 0x6f, 0x69, 0x64, 0x20, 0x63, 0x75, 0x74, 0x6c, 0x61, 0x73, 0x73, 0x3a, 0x3a, 0x67, 0x65
        /* <DEDUP_REMOVED lines=172> */
.L_0:


//--------------------- .nv.shared._ZN7cutlass13device_kernelINS_4gemm6kernel13GemmUniversalIN4cute5tupleIJiiiiEEENS1_10collective13CollectiveMmaINS1_34MainloopSm90TmaGmmaWarpSpecializedILi3ENS5_IJNS4_1CILi1EEESB_SB_EEENS1_32KernelTmaWarpSpecializedPingpongEEENS5_IJNSA_ILi64EEENSA_ILi128EEESG_EEEaNS5_IJlSB_lEEEaSI_NS4_8TiledMMAINS4_8MMA_AtomIJNS4_4SM904GMMA27MMA_64x128x32_S32S8S8_SS_TNEEEENS4_6LayoutISC_NS5_IJNSA_ILi0EEESQ_SQ_EEEEENS5_IJNS4_10UnderscoreEST_ST_EEEEENS4_13SM90_TMA_LOADENS4_14ComposedLayoutINS4_7SwizzleILi3ELi4ELi3EEENS4_18smem_ptr_flag_bitsILi8EEENSP_INS5_IJNSA_ILi8EEESG_EEENS5_IJSG_SB_EEEEEEEvNS4_8identityESW_S16_vS17_EENS_8epilogue10collective6detail29Sm90TmaWarpSpecializedAdapterINS1A_15DefaultEpilogueIaSI_SI_NS19_6thread17LinearCombinationIaLi1EiiLNS1E_9ScaleType4KindE0ELNS_15FloatRoundStyleE2EaEENS1_15EpilogueDefaultEEEEEvvEEEEvNT_6ParamsE --------------------------
	.section	.nv.shared._ZN7cutlass13device_kernelINS_4gemm6kernel13GemmUniversalIN4cute5tupleIJiiiiEEENS1_10collective13CollectiveMmaINS1_34MainloopSm90TmaGmmaWarpSpecializedILi3ENS5_IJNS4_1CILi1EEESB_SB_EEENS1_32KernelTmaWarpSpecializedPingpongEEENS5_IJNSA_ILi64EEENSA_ILi128EEESG_EEEaNS5_IJlSB_lEEEaSI_NS4_8TiledMMAINS4_8MMA_AtomIJNS4_4SM904GMMA27MMA_64x128x32_S32S8S8_SS_TNEEEENS4_6LayoutISC_NS5_IJNSA_ILi0EEESQ_SQ_EEEEENS5_IJNS4_10UnderscoreEST_ST_EEEEENS4_13SM90_TMA_LOADENS4_14ComposedLayoutINS4_7SwizzleILi3ELi4ELi3EEENS4_18smem_ptr_flag_bitsILi8EEENSP_INS5_IJNSA_ILi8EEESG_EEENS5_IJSG_SB_EEEEEEEvNS4_8identityESW_S16_vS17_EENS_8epilogue10collective6detail29Sm90TmaWarpSpecializedAdapterINS1A_15DefaultEpilogueIaSI_SI_NS19_6thread17LinearCombinationIaLi1EiiLNS1E_9ScaleType4KindE0ELNS_15FloatRoundStyleE2EaEENS1_15EpilogueDefaultEEEEEvvEEEEvNT_6ParamsE,"aw",@nobits
	.sectionflags	@""
	.align	16
	.zero		1024


//--------------------- .nv.shared.reserved.0     --------------------------
	.section	.nv.shared.reserved.0,"aw",@nobits
	.weak		__nv_reservedSMEM_offset_0_alias
	.size		__nv_reservedSMEM_offset_0_alias, 0, 0
	.other		__nv_reservedSMEM_offset_0_alias,@"STO_CUDA_RESERVED_SHARED STV_DEFAULT"
__nv_reservedSMEM_offset_0_alias:
	.zero		0


//--------------------- .nv.global                --------------------------
	.section	.nv.global,"aw",@nobits
.nv.global:
	.type		_ZN39_INTERNAL_e2534570_4_k_cu_af705342_45094cute1_E,@object
	.size		_ZN39_INTERNAL_e2534570_4_k_cu_af705342_45094cute1_E,(_ZN39_INTERNAL_e2534570_4_k_cu_af705342_45094cuda3std3__45__cpo6cbeginE - _ZN39_INTERNAL_e2534570_4_k_cu_af705342_45094cute1_E)
_ZN39_INTERNAL_e2534570_4_k_cu_af705342_45094cute1_E:
	.zero		1
	.type		_ZN39_INTERNAL_e2534570_4_k_cu_af705342_45094cuda3std3__45__cpo6cbeginE,@object
	.size		_ZN39_INTERNAL_e2534570_4_k_cu_af705342_45094cuda3std3__45__cpo6cbeginE,(_ZN39_INTERNAL_e2534570_4_k_cu_af705342_45094cuda3std3__48in_placeE - _ZN39_INTERNAL_e2534570_4_k_cu_af705342_45094cuda3std3__45__cpo6cbeginE)
_ZN39_INTERNAL_e2534570_4_k_cu_af705342_45094cuda3std3__45__cpo6cbeginE:
	.zero		1
	.type		_ZN39_INTERNAL_e2534570_4_k_cu_af705342_45094cuda3std3__48in_placeE,@object
	.size		_ZN39_INTERNAL_e2534570_4_k_cu_af705342_45094cuda3std3__48in_placeE,(_ZN39_INTERNAL_e2534570_4_k_cu_af705342_45094cuda3std6ranges3__45__cpo9iter_moveE - _ZN39_INTERNAL_e2534570_4_k_cu_af705342_45094cuda3std3__48in_placeE)
_ZN39_INTERNAL_e2534570_4_k_cu_af705342_45094cuda3std3__48in_placeE:
	.zero		1
	.type		_ZN39_INTERNAL_e2534570_4_k_cu_af705342_45094cuda3std6ranges3__45__cpo9iter_moveE,@object
	.size		_ZN39_INTERNAL_e2534570_4_k_cu_af705342_45094cuda3std6ranges3__45__cpo9iter_moveE,(_ZN39_INTERNAL_e2534570_4_k_cu_af705342_45094cuda3std3__45__cpo5beginE - _ZN39_INTERNAL_e2534570_4_k_cu_af705342_45094cuda3std6ranges3__45__cpo9iter_moveE)
_ZN39_INTERNAL_e2534570_4_k_cu_af705342_45094cuda3std6ranges3__45__cpo9iter_moveE:
	.zero		1
	.type		_ZN39_INTERNAL_e2534570_4_k_cu_af705342_45094cuda3std3__45__cpo5beginE,@object
	.size		_ZN39_INTERNAL_e2534570_4_k_cu_af705342_45094cuda3std3__45__cpo5beginE,(_ZN39_INTERNAL_e2534570_4_k_cu_af705342_45094cuda3std3__441_GLOBAL__N__e2534570_4_k_cu_af705342_45096ignoreE - _ZN39_INTERNAL_e2534570_4_k_cu_af705342_45094cuda3std3__45__cpo5beginE)
_ZN39_INTERNAL_e2534570_4_k_cu_af705342_45094cuda3std3__45__cpo5beginE:
	.zero		1
	.type		_ZN39_INTERNAL_e2534570_4_k_cu_af705342_45094cuda3std3__441_GLOBAL__N__e2534570_4_k_cu_af705342_45096ignoreE,@object
	.size		_ZN39_INTERNAL_e2534570_4_k_cu_af705342_45094cuda3std3__441_GLOBAL__N__e2534570_4_k_cu_af705342_45096ignoreE,(_ZN39_INTERNAL_e2534570_4_k_cu_af705342_45094cute7productE - _ZN39_INTERNAL_e2534570_4_k_cu_af705342_45094cuda3std3__441_GLOBAL__N__e2534570_4_k_cu_af705342_45096ignoreE)
_ZN39_INTERNAL_e2534570_4_k_cu_af705342_45094cuda3std3__441_GLOBAL__N__e2534570_4_k_cu_af705342_45096ignoreE:
	.zero		1
	.type		_ZN39_INTERNAL_e2534570_4_k_cu_af705342_45094cute7productE,@object
	.size		_ZN39_INTERNAL_e2534570_4_k_cu_af705342_45094cute7productE,(_ZN39_INTERNAL_e2534570_4_k_cu_af705342_45094cuda3std3__45__cpo3endE - _ZN39_INTERNAL_e2534570_4_k_cu_af705342_45094cute7productE)
_ZN39_INTERNAL_e2534570_4_k_cu_af705342_45094cute7productE:
	.zero		1
	.type		_ZN39_INTERNAL_e2534570_4_k_cu_af705342_45094cuda3std3__45__cpo3endE,@object
	.size		_ZN39_INTERNAL_e2534570_4_k_cu_af705342_45094cuda3std3__45__cpo3endE,(_ZN39_INTERNAL_e2534570_4_k_cu_af705342_45094cuda3std3__419piecewise_constructE - _ZN39_INTERNAL_e2534570_4_k_cu_af705342_45094cuda3std3__45__cpo3endE)
_ZN39_INTERNAL_e2534570_4_k_cu_af705342_45094cuda3std3__45__cpo3endE:
	.zero		1
	.type		_ZN39_INTERNAL_e2534570_4_k_cu_af705342_45094cuda3std3__419piecewise_constructE,@object
	.size		_ZN39_INTERNAL_e2534570_4_k_cu_af705342_45094cuda3std3__419piecewise_constructE,(_ZN39_INTERNAL_e2534570_4_k_cu_af705342_45094cuda3std3__45__cpo4cendE - _ZN39_INTERNAL_e2534570_4_k_cu_af705342_45094cuda3std3__419piecewise_constructE)
_ZN39_INTERNAL_e2534570_4_k_cu_af705342_45094cuda3std3__419piecewise_constructE:
	.zero		1
	.type		_ZN39_INTERNAL_e2534570_4_k_cu_af705342_45094cuda3std3__45__cpo4cendE,@object
	.size		_ZN39_INTERNAL_e2534570_4_k_cu_af705342_45094cuda3std3__45__cpo4cendE,(_ZN39_INTERNAL_e2534570_4_k_cu_af705342_45094cuda3std6ranges3__45__cpo4swapE - _ZN39_INTERNAL_e2534570_4_k_cu_af705342_45094cuda3std3__45__cpo4cendE)
_ZN39_INTERNAL_e2534570_4_k_cu_af705342_45094cuda3std3__45__cpo4cendE:
	.zero		1
	.type		_ZN39_INTERNAL_e2534570_4_k_cu_af705342_45094cuda3std6ranges3__45__cpo4swapE,@object
	.size		_ZN39_INTERNAL_e2534570_4_k_cu_af705342_45094cuda3std6ranges3__45__cpo4swapE,(.L_8 - _ZN39_INTERNAL_e2534570_4_k_cu_af705342_45094cuda3std6ranges3__45__cpo4swapE)
_ZN39_INTERNAL_e2534570_4_k_cu_af705342_45094cuda3std6ranges3__45__cpo4swapE:
	.zero		1
.L_8:


//--------------------- .nv.constant0._ZN7cutlass13device_kernelINS_4gemm6kernel13GemmUniversalIN4cute5tupleIJiiiiEEENS1_10collective13CollectiveMmaINS1_34MainloopSm90TmaGmmaWarpSpecializedILi3ENS5_IJNS4_1CILi1EEESB_SB_EEENS1_32KernelTmaWarpSpecializedPingpongEEENS5_IJNSA_ILi64EEENSA_ILi128EEESG_EEEaNS5_IJlSB_lEEEaSI_NS4_8TiledMMAINS4_8MMA_AtomIJNS4_4SM904GMMA27MMA_64x128x32_S32S8S8_SS_TNEEEENS4_6LayoutISC_NS5_IJNSA_ILi0EEESQ_SQ_EEEEENS5_IJNS4_10UnderscoreEST_ST_EEEEENS4_13SM90_TMA_LOADENS4_14ComposedLayoutINS4_7SwizzleILi3ELi4ELi3EEENS4_18smem_ptr_flag_bitsILi8EEENSP_INS5_IJNSA_ILi8EEESG_EEENS5_IJSG_SB_EEEEEEEvNS4_8identityESW_S16_vS17_EENS_8epilogue10collective6detail29Sm90TmaWarpSpecializedAdapterINS1A_15DefaultEpilogueIaSI_SI_NS19_6thread17LinearCombinationIaLi1EiiLNS1E_9ScaleType4KindE0ELNS_15FloatRoundStyleE2EaEENS1_15EpilogueDefaultEEEEEvvEEEEvNT_6ParamsE --------------------------
	.section	.nv.constant0._ZN7cutlass13device_kernelINS_4gemm6kernel13GemmUniversalIN4cute5tupleIJiiiiEEENS1_10collective13CollectiveMmaINS1_34MainloopSm90TmaGmmaWarpSpecializedILi3ENS5_IJNS4_1CILi1EEESB_SB_EEENS1_32KernelTmaWarpSpecializedPingpongEEENS5_IJNSA_ILi64EEENSA_ILi128EEESG_EEEaNS5_IJlSB_lEEEaSI_NS4_8TiledMMAINS4_8MMA_AtomIJNS4_4SM904GMMA27MMA_64x128x32_S32S8S8_SS_TNEEEENS4_6LayoutISC_NS5_IJNSA_ILi0EEESQ_SQ_EEEEENS5_IJNS4_10UnderscoreEST_ST_EEEEENS4_13SM90_TMA_LOADENS4_14ComposedLayoutINS4_7SwizzleILi3ELi4ELi3EEENS4_18smem_ptr_flag_bitsILi8EEENSP_INS5_IJNSA_ILi8EEESG_EEENS5_IJSG_SB_EEEEEEEvNS4_8identityESW_S16_vS17_EENS_8epilogue10collective6detail29Sm90TmaWarpSpecializedAdapterINS1A_15DefaultEpilogueIaSI_SI_NS19_6thread17LinearCombinationIaLi1EiiLNS1E_9ScaleType4KindE0ELNS_15FloatRoundStyleE2EaEENS1_15EpilogueDefaultEEEEEvvEEEEvNT_6ParamsE,"a",@progbits
	.sectionflags	@""
	.align	4
.nv.constant0._ZN7cutlass13device_kernelINS_4gemm6kernel13GemmUniversalIN4cute5tupleIJiiiiEEENS1_10collective13CollectiveMmaINS1_34MainloopSm90TmaGmmaWarpSpecializedILi3ENS5_IJNS4_1CILi1EEESB_SB_EEENS1_32KernelTmaWarpSpecializedPingpongEEENS5_IJNSA_ILi64EEENSA_ILi128EEESG_EEEaNS5_IJlSB_lEEEaSI_NS4_8TiledMMAINS4_8MMA_AtomIJNS4_4SM904GMMA27MMA_64x128x32_S32S8S8_SS_TNEEEENS4_6LayoutISC_NS5_IJNSA_ILi0EEESQ_SQ_EEEEENS5_IJNS4_10UnderscoreEST_ST_EEEEENS4_13SM90_TMA_LOADENS4_14ComposedLayoutINS4_7SwizzleILi3ELi4ELi3EEENS4_18smem_ptr_flag_bitsILi8EEENSP_INS5_IJNSA_ILi8EEESG_EEENS5_IJSG_SB_EEEEEEEvNS4_8identityESW_S16_vS17_EENS_8epilogue10collective6detail29Sm90TmaWarpSpecializedAdapterINS1A_15DefaultEpilogueIaSI_SI_NS19_6thread17LinearCombinationIaLi1EiiLNS1E_9ScaleType4KindE0ELNS_15FloatRoundStyleE2EaEENS1_15EpilogueDefaultEEEEEvvEEEEvNT_6ParamsE:
	.zero		1664


//--------------------- SYMBOLS --------------------------

	.type		.nv.reservedSmem.offset0,@object
	.size		.nv.reservedSmem.offset0,0x4
	.type		__assertfail,@function
